	.target	sm_90a

	.elftype	@"ET_EXEC"


//--------------------- .note.nv.tkinfo           --------------------------
	.section	.note.nv.tkinfo,"",@"SHT_NOTE"
	.sectionflags	@"SHF_NOTE_NV_TKINFO"
	.tkinfo
        /*0018*/ 	.word	0x00000002
        /*0030*/ 	.string	""
        /*0030*/ 	.string	"ptxas"
        /*0030*/ 	.string	"Cuda compilation tools, release 13.0, V13.0.88"
        /*0030*/ 	.string	"Build cuda_13.0.r13.0/compiler.36424714_0"
        /*0030*/ 	.string	"-arch sm_90a -m 64 "



//--------------------- .note.nv.cuinfo           --------------------------
	.section	.note.nv.cuinfo,"",@"SHT_NOTE"
	.sectionflags	@"SHF_NOTE_NV_CUINFO"
        /*0018*/ 	.short	0x0002
        /*001a*/ 	.short	0x005a
        /*001c*/ 	.short	0x0082
	.zero		2


//--------------------- .nv.info                  --------------------------
	.section	.nv.info,"",@"SHT_CUDA_INFO"
	.align	4


	//----- nvinfo : EIATTR_REGCOUNT
	.align		4
        /*0000*/ 	.byte	0x04, 0x2f
        /*0002*/ 	.short	(.L_15 - .L_14)
	.align		4
.L_14:
        /*0004*/ 	.word	index@(_ZN7cutlass13device_kernelINS_4gemm6kernel13GemmUniversalIN4cute5tupleIJiiiiEEENS1_10collective13CollectiveMmaINS1_34MainloopSm90TmaGmmaWarpSpecializedILi4ENS5_IJNS4_1CILi1EEESB_SB_EEENS1_35KernelTmaWarpSpecializedCooperativeEEENS5_IJNSA_ILi128EEESF_NSA_ILi64EEEEEENS_6half_tENS5_IJlSB_lEEESI_SJ_NS4_8TiledMMAINS4_8MMA_AtomIJNS4_4SM904GMMA26MMA_64x128x16_F32F16F16_SSILNSN_5MajorE0ELSP_0ELNSN_7ScaleInE1ELSQ_1EEEEEENS4_6LayoutINS5_IJNSA_ILi2EEESB_SB_EEENS5_IJSB_NSA_ILi0EEESW_EEEEENS5_IJNS4_10UnderscoreESZ_SZ_EEEEENS4_13SM90_TMA_LOADENS4_14ComposedLayoutINS4_7SwizzleILi3ELi4ELi3EEENS4_18smem_ptr_flag_bitsILi16EEENST_INS5_IJNSA_ILi8EEESG_EEENS5_IJSG_SB_EEEEEEEvNS4_8identityES12_S1C_vS1D_EENS_8epilogue10collective6detail29Sm90TmaWarpSpecializedAdapterINS1G_15DefaultEpilogueISI_SJ_SJ_NS1F_6thread17LinearCombinationISI_Li1EffLNS1K_9ScaleType4KindE0ELNS_15FloatRoundStyleE2ESI_EENS1_15EpilogueDefaultEEEEEvvEEEEvNT_6ParamsE)
        /*0008*/ 	.word	0x000000a8


	//----- nvinfo : EIATTR_FRAME_SIZE
	.align		4
.L_15:
        /*000c*/ 	.byte	0x04, 0x11
        /*000e*/ 	.short	(.L_17 - .L_16)
	.align		4
.L_16:
        /*0010*/ 	.word	index@(_ZN7cutlass13device_kernelINS_4gemm6kernel13GemmUniversalIN4cute5tupleIJiiiiEEENS1_10collective13CollectiveMmaINS1_34MainloopSm90TmaGmmaWarpSpecializedILi4ENS5_IJNS4_1CILi1EEESB_SB_EEENS1_35KernelTmaWarpSpecializedCooperativeEEENS5_IJNSA_ILi128EEESF_NSA_ILi64EEEEEENS_6half_tENS5_IJlSB_lEEESI_SJ_NS4_8TiledMMAINS4_8MMA_AtomIJNS4_4SM904GMMA26MMA_64x128x16_F32F16F16_SSILNSN_5MajorE0ELSP_0ELNSN_7ScaleInE1ELSQ_1EEEEEENS4_6LayoutINS5_IJNSA_ILi2EEESB_SB_EEENS5_IJSB_NSA_ILi0EEESW_EEEEENS5_IJNS4_10UnderscoreESZ_SZ_EEEEENS4_13SM90_TMA_LOADENS4_14ComposedLayoutINS4_7SwizzleILi3ELi4ELi3EEENS4_18smem_ptr_flag_bitsILi16EEENST_INS5_IJNSA_ILi8EEESG_EEENS5_IJSG_SB_EEEEEEEvNS4_8identityES12_S1C_vS1D_EENS_8epilogue10collective6detail29Sm90TmaWarpSpecializedAdapterINS1G_15DefaultEpilogueISI_SJ_SJ_NS1F_6thread17LinearCombinationISI_Li1EffLNS1K_9ScaleType4KindE0ELNS_15FloatRoundStyleE2ESI_EENS1_15EpilogueDefaultEEEEEvvEEEEvNT_6ParamsE)
        /*0014*/ 	.word	0x00000000


	//----- nvinfo : EIATTR_MIN_STACK_SIZE
	.align		4
.L_17:
        /*0018*/ 	.byte	0x04, 0x12
        /*001a*/ 	.short	(.L_19 - .L_18)
	.align		4
.L_18:
        /*001c*/ 	.word	index@(_ZN7cutlass13device_kernelINS_4gemm6kernel13GemmUniversalIN4cute5tupleIJiiiiEEENS1_10collective13CollectiveMmaINS1_34MainloopSm90TmaGmmaWarpSpecializedILi4ENS5_IJNS4_1CILi1EEESB_SB_EEENS1_35KernelTmaWarpSpecializedCooperativeEEENS5_IJNSA_ILi128EEESF_NSA_ILi64EEEEEENS_6half_tENS5_IJlSB_lEEESI_SJ_NS4_8TiledMMAINS4_8MMA_AtomIJNS4_4SM904GMMA26MMA_64x128x16_F32F16F16_SSILNSN_5MajorE0ELSP_0ELNSN_7ScaleInE1ELSQ_1EEEEEENS4_6LayoutINS5_IJNSA_ILi2EEESB_SB_EEENS5_IJSB_NSA_ILi0EEESW_EEEEENS5_IJNS4_10UnderscoreESZ_SZ_EEEEENS4_13SM90_TMA_LOADENS4_14ComposedLayoutINS4_7SwizzleILi3ELi4ELi3EEENS4_18smem_ptr_flag_bitsILi16EEENST_INS5_IJNSA_ILi8EEESG_EEENS5_IJSG_SB_EEEEEEEvNS4_8identityES12_S1C_vS1D_EENS_8epilogue10collective6detail29Sm90TmaWarpSpecializedAdapterINS1G_15DefaultEpilogueISI_SJ_SJ_NS1F_6thread17LinearCombinationISI_Li1EffLNS1K_9ScaleType4KindE0ELNS_15FloatRoundStyleE2ESI_EENS1_15EpilogueDefaultEEEEEvvEEEEvNT_6ParamsE)
        /*0020*/ 	.word	0x00000000
.L_19:


//--------------------- .nv.compat                --------------------------
	.section	.nv.compat,"",@"SHT_CUDA_COMPAT_INFO"
	.align	4
        /*0000*/ 	.byte	0x02, 0x09, 0x01, 0x00, 0x02, 0x02, 0x04, 0x00, 0x02, 0x05, 0x05, 0x00, 0x03, 0x07, 0x01, 0x01
        /*0010*/ 	.byte	0x02, 0x03, 0x01, 0x00, 0x02, 0x06, 0x01, 0x00, 0x04, 0x0b, 0x08, 0x00, 0x00, 0x00, 0x00, 0x00
        /*0020*/ 	.byte	0x00, 0x00, 0x00, 0x00


//--------------------- .nv.info._ZN7cutlass13device_kernelINS_4gemm6kernel13GemmUniversalIN4cute5tupleIJiiiiEEENS1_10collective13CollectiveMmaINS1_34MainloopSm90TmaGmmaWarpSpecializedILi4ENS5_IJNS4_1CILi1EEESB_SB_EEENS1_35KernelTmaWarpSpecializedCooperativeEEENS5_IJNSA_ILi128EEESF_NSA_ILi64EEEEEENS_6half_tENS5_IJlSB_lEEESI_SJ_NS4_8TiledMMAINS4_8MMA_AtomIJNS4_4SM904GMMA26MMA_64x128x16_F32F16F16_SSILNSN_5MajorE0ELSP_0ELNSN_7ScaleInE1ELSQ_1EEEEEENS4_6LayoutINS5_IJNSA_ILi2EEESB_SB_EEENS5_IJSB_NSA_ILi0EEESW_EEEEENS5_IJNS4_10UnderscoreESZ_SZ_EEEEENS4_13SM90_TMA_LOADENS4_14ComposedLayoutINS4_7SwizzleILi3ELi4ELi3EEENS4_18smem_ptr_flag_bitsILi16EEENST_INS5_IJNSA_ILi8EEESG_EEENS5_IJSG_SB_EEEEEEEvNS4_8identityES12_S1C_vS1D_EENS_8epilogue10collective6detail29Sm90TmaWarpSpecializedAdapterINS1G_15DefaultEpilogueISI_SJ_SJ_NS1F_6thread17LinearCombinationISI_Li1EffLNS1K_9ScaleType4KindE0ELNS_15FloatRoundStyleE2ESI_EENS1_15EpilogueDefaultEEEEEvvEEEEvNT_6ParamsE --------------------------
	.section	.nv.info._ZN7cutlass13device_kernelINS_4gemm6kernel13GemmUniversalIN4cute5tupleIJiiiiEEENS1_10collective13CollectiveMmaINS1_34MainloopSm90TmaGmmaWarpSpecializedILi4ENS5_IJNS4_1CILi1EEESB_SB_EEENS1_35KernelTmaWarpSpecializedCooperativeEEENS5_IJNSA_ILi128EEESF_NSA_ILi64EEEEEENS_6half_tENS5_IJlSB_lEEESI_SJ_NS4_8TiledMMAINS4_8MMA_AtomIJNS4_4SM904GMMA26MMA_64x128x16_F32F16F16_SSILNSN_5MajorE0ELSP_0ELNSN_7ScaleInE1ELSQ_1EEEEEENS4_6LayoutINS5_IJNSA_ILi2EEESB_SB_EEENS5_IJSB_NSA_ILi0EEESW_EEEEENS5_IJNS4_10UnderscoreESZ_SZ_EEEEENS4_13SM90_TMA_LOADENS4_14ComposedLayoutINS4_7SwizzleILi3ELi4ELi3EEENS4_18smem_ptr_flag_bitsILi16EEENST_INS5_IJNSA_ILi8EEESG_EEENS5_IJSG_SB_EEEEEEEvNS4_8identityES12_S1C_vS1D_EENS_8epilogue10collective6detail29Sm90TmaWarpSpecializedAdapterINS1G_15DefaultEpilogueISI_SJ_SJ_NS1F_6thread17LinearCombinationISI_Li1EffLNS1K_9ScaleType4KindE0ELNS_15FloatRoundStyleE2ESI_EENS1_15EpilogueDefaultEEEEEvvEEEEvNT_6ParamsE,"",@"SHT_CUDA_INFO"
	.sectionflags	@""
	.align	4


	//----- nvinfo : EIATTR_CUDA_API_VERSION
	.align		4
        /*0000*/ 	.byte	0x04, 0x37
        /*0002*/ 	.short	(.L_21 - .L_20)
.L_20:
        /*0004*/ 	.word	0x00000082


	//----- nvinfo : EIATTR_KPARAM_INFO
	.align		4
.L_21:
        /*0008*/ 	.byte	0x04, 0x17
        /*000a*/ 	.short	(.L_23 - .L_22)
.L_22:
        /*000c*/ 	.word	0x00000000
        /*0010*/ 	.short	0x0000
        /*0012*/ 	.short	0x0070
        /*0014*/ 	.byte	0x00, 0xf0, 0x01, 0x10


	//----- nvinfo : EIATTR_SPARSE_MMA_MASK
	.align		4
.L_23:
        /*0018*/ 	.byte	0x03, 0x50
        /*001a*/ 	.short	0x0000


	//----- nvinfo : EIATTR_MAXREG_COUNT
	.align		4
        /*001c*/ 	.byte	0x03, 0x1b
        /*001e*/ 	.short	0x00a8


	//----- nvinfo : EIATTR_NUM_BARRIERS
	.align		4
        /*0020*/ 	.byte	0x02, 0x4c
        /*0022*/ 	.byte	0x01
	.zero		1


	//----- nvinfo : EIATTR_EXTERNS
	.align		4
        /*0024*/ 	.byte	0x04, 0x0f
        /*0026*/ 	.short	(.L_25 - .L_24)


	//   ....[0]....
	.align		4
.L_24:
        /*0028*/ 	.word	index@(__assertfail)


	//----- nvinfo : EIATTR_MERCURY_ISA_VERSION
	.align		4
.L_25:
        /*002c*/ 	.byte	0x03, 0x5f
        /*002e*/ 	.short	0x0101


	//----- nvinfo : EIATTR_INT_WARP_WIDE_INSTR_OFFSETS
	.align		4
        /*0030*/ 	.byte	0x04, 0x31
        /*0032*/ 	.short	(.L_27 - .L_26)


	//   ....[0]....
.L_26:
        /*0034*/ 	.word	0x000003b0


	//   ....[1]....
        /*0038*/ 	.word	0x000003c0


	//   ....[2]....
        /*003c*/ 	.word	0x000004e0


	//----- nvinfo : EIATTR_COOP_GROUP_MASK_REGIDS
	.align		4
.L_27:
        /*0040*/ 	.byte	0x04, 0x29
        /*0042*/ 	.short	(.L_29 - .L_28)


	//   ....[0]....
.L_28:
        /*0044*/ 	.word	0xffffffff


	//   ....[1]....
        /*0048*/ 	.word	0xffffffff


	//   ....[2]....
        /*004c*/ 	.word	0xffffffff


	//   ....[3]....
        /*0050*/ 	.word	0xffffffff


	//   ....[4]....
        /*0054*/ 	.word	0xffffffff


	//----- nvinfo : EIATTR_COOP_GROUP_INSTR_OFFSETS
	.align		4
.L_29:
        /*0058*/ 	.byte	0x04, 0x28
        /*005a*/ 	.short	(.L_31 - .L_30)


	//   ....[0]....
.L_30:
        /*005c*/ 	.word	0x00000060


	//   ....[1]....
        /*0060*/ 	.word	0x00000070


	//   ....[2]....
        /*0064*/ 	.word	0x00000130


	//   ....[3]....
        /*0068*/ 	.word	0x000002c0


	//   ....[4]....
        /*006c*/ 	.word	0x000011c0


	//----- nvinfo : EIATTR_REG_RECONFIG
	.align		4
.L_31:
        /*0070*/ 	.byte	0x01, 0x54
	.zero		2


	//----- nvinfo : EIATTR_SYSCALL_OFFSETS
	.align		4
        /*0074*/ 	.byte	0x04, 0x46
        /*0076*/ 	.short	(.L_33 - .L_32)


	//   ....[0]....
.L_32:
        /*0078*/ 	.word	0x000013b0


	//----- nvinfo : EIATTR_MBARRIER_INSTR_OFFSETS
	.align		4
.L_33:
        /*007c*/ 	.byte	0x04, 0x39
        /*007e*/ 	.short	(.L_35 - .L_34)


	//   ....[0]....
.L_34:
        /*0080*/ 	.word	0x00000230
        /*0084*/ 	.word	0x000000ff
        /*0088*/ 	.word	0x00000000
        /*008c*/ 	.short	0x0100
        /*008e*/ 	.byte	0x08
	.zero		1


	//   ....[1]....
        /*0090*/ 	.word	0x00000240
        /*0094*/ 	.word	0x000000ff
        /*0098*/ 	.word	0x00000020
        /*009c*/ 	.short	0x0100
        /*009e*/ 	.byte	0x08
	.zero		1


	//   ....[2]....
        /*00a0*/ 	.word	0x00000250
        /*00a4*/ 	.word	0x000000ff
        /*00a8*/ 	.word	0x00000008
        /*00ac*/ 	.short	0x0100
        /*00ae*/ 	.byte	0x08
	.zero		1


	//   ....[3]....
        /*00b0*/ 	.word	0x00000260
        /*00b4*/ 	.word	0x000000ff
        /*00b8*/ 	.word	0x00000028
        /*00bc*/ 	.short	0x0100
        /*00be*/ 	.byte	0x08
	.zero		1


	//   ....[4]....
        /*00c0*/ 	.word	0x00000270
        /*00c4*/ 	.word	0x000000ff
        /*00c8*/ 	.word	0x00000010
        /*00cc*/ 	.short	0x0100
        /*00ce*/ 	.byte	0x08
	.zero		1


	//   ....[5]....
        /*00d0*/ 	.word	0x00000280
        /*00d4*/ 	.word	0x000000ff
        /*00d8*/ 	.word	0x00000030
        /*00dc*/ 	.short	0x0100
        /*00de*/ 	.byte	0x08
	.zero		1


	//   ....[6]....
        /*00e0*/ 	.word	0x00000290
        /*00e4*/ 	.word	0x000000ff
        /*00e8*/ 	.word	0x00000018
        /*00ec*/ 	.short	0x0100
        /*00ee*/ 	.byte	0x08
	.zero		1


	//   ....[7]....
        /*00f0*/ 	.word	0x000002a0
        /*00f4*/ 	.word	0x000000ff
        /*00f8*/ 	.word	0x00000038
        /*00fc*/ 	.short	0x0100
        /*00fe*/ 	.byte	0x08
	.zero		1


	//   ....[8]....
        /*0100*/ 	.word	0x00000560
        /*0104*/ 	.word	0x000000ff
        /*0108*/ 	.word	0x00000050
        /*010c*/ 	.short	0x0100
        /*010e*/ 	.byte	0x08
	.zero		1


	//   ....[9]....
        /*0110*/ 	.word	0x000005c0
        /*0114*/ 	.word	0x000000ff
        /*0118*/ 	.word	0x00000058
        /*011c*/ 	.short	0x0100
        /*011e*/ 	.byte	0x08
	.zero		1


	//   ....[10]....
        /*0120*/ 	.word	0x00001430
        /*0124*/ 	.word	0x00000003
        /*0128*/ 	.word	0x00000000
        /*012c*/ 	.short	0x010a
        /*012e*/ 	.byte	0x3f
	.zero		1


	//   ....[11]....
        /*0130*/ 	.word	0x00001490
        /*0134*/ 	.word	0x00000003
        /*0138*/ 	.word	0x00000000
        /*013c*/ 	.short	0x010a
        /*013e*/ 	.byte	0x3f
	.zero		1


	//   ....[12]....
        /*0140*/ 	.word	0x000017e0
        /*0144*/ 	.word	0x000000ff
        /*0148*/ 	.word	0x00000000
        /*014c*/ 	.short	0x010a
        /*014e*/ 	.byte	0x07
	.zero		1


	//   ....[13]....
        /*0150*/ 	.word	0x00001820
        /*0154*/ 	.word	0x000000ff
        /*0158*/ 	.word	0x00000000
        /*015c*/ 	.short	0x010a
        /*015e*/ 	.byte	0x07
	.zero		1


	//   ....[14]....
        /*0160*/ 	.word	0x00001a80
        /*0164*/ 	.word	0x000000ff
        /*0168*/ 	.word	0x00000000
        /*016c*/ 	.short	0x0101
        /*016e*/ 	.byte	0x07
	.zero		1


	//   ....[15]....
        /*0170*/ 	.word	0x00001c40
        /*0174*/ 	.word	0x000000ff
        /*0178*/ 	.word	0x00000000
        /*017c*/ 	.short	0x0101
        /*017e*/ 	.byte	0x04
	.zero		1


	//   ....[16]....
        /*0180*/ 	.word	0x00006df0
        /*0184*/ 	.word	0x0000000e
        /*0188*/ 	.word	0x00000020
        /*018c*/ 	.short	0x010a
        /*018e*/ 	.byte	0x3f
	.zero		1


	//   ....[17]....
        /*0190*/ 	.word	0x00007190
        /*0194*/ 	.word	0x00000005
        /*0198*/ 	.word	0x00000058
        /*019c*/ 	.short	0x0101
        /*019e*/ 	.byte	0x3f
	.zero		1


	//   ....[18]....
        /*01a0*/ 	.word	0x000078a0
        /*01a4*/ 	.word	0x00000007
        /*01a8*/ 	.word	0x00000000
        /*01ac*/ 	.short	0x010a
        /*01ae*/ 	.byte	0x3f
	.zero		1


	//   ....[19]....
        /*01b0*/ 	.word	0x00007920
        /*01b4*/ 	.word	0x00000008
        /*01b8*/ 	.word	0x00000000
        /*01bc*/ 	.short	0x010a
        /*01be*/ 	.byte	0x3f
	.zero		1


	//   ....[20]....
        /*01c0*/ 	.word	0x000079b0
        /*01c4*/ 	.word	0x0000000b
        /*01c8*/ 	.word	0x00000000
        /*01cc*/ 	.short	0x010a
        /*01ce*/ 	.byte	0x3f
	.zero		1


	//   ....[21]....
        /*01d0*/ 	.word	0x00007a40
        /*01d4*/ 	.word	0x00000003
        /*01d8*/ 	.word	0x00000000
        /*01dc*/ 	.short	0x010a
        /*01de*/ 	.byte	0x3f
	.zero		1


	//   ....[22]....
        /*01e0*/ 	.word	0x00007aa0
        /*01e4*/ 	.word	0x00000003
        /*01e8*/ 	.word	0x00000000
        /*01ec*/ 	.short	0x010a
        /*01ee*/ 	.byte	0x3f
	.zero		1


	//   ....[23]....
        /*01f0*/ 	.word	0x00007b00
        /*01f4*/ 	.word	0x00000004
        /*01f8*/ 	.word	0x00000000
        /*01fc*/ 	.short	0x010a
        /*01fe*/ 	.byte	0x3f
	.zero		1


	//   ....[24]....
        /*0200*/ 	.word	0x00007bd0
        /*0204*/ 	.word	0x0000000e
        /*0208*/ 	.word	0x00000020
        /*020c*/ 	.short	0x010a
        /*020e*/ 	.byte	0x3f
	.zero		1


	//   ....[25]....
        /*0210*/ 	.word	0x00007ca0
        /*0214*/ 	.word	0x00000007
        /*0218*/ 	.word	0x00000000
        /*021c*/ 	.short	0x010a
        /*021e*/ 	.byte	0x3f
	.zero		1


	//   ....[26]....
        /*0220*/ 	.word	0x00007cf0
        /*0224*/ 	.word	0x00000008
        /*0228*/ 	.word	0x00000000
        /*022c*/ 	.short	0x010a
        /*022e*/ 	.byte	0x3f
	.zero		1


	//   ....[27]....
        /*0230*/ 	.word	0x00007d40
        /*0234*/ 	.word	0x0000000b
        /*0238*/ 	.word	0x00000000
        /*023c*/ 	.short	0x010a
        /*023e*/ 	.byte	0x3f
	.zero		1


	//----- nvinfo : EIATTR_NUM_MBARRIERS
	.align		4
.L_35:
        /*0240*/ 	.byte	0x03, 0x38
        /*0242*/ 	.short	0x000a


	//----- nvinfo : EIATTR_EXIT_INSTR_OFFSETS
	.align		4
        /*0244*/ 	.byte	0x04, 0x1c
        /*0246*/ 	.short	(.L_37 - .L_36)


	//   ....[0]....
.L_36:
        /*0248*/ 	.word	0x00000660


	//   ....[1]....
        /*024c*/ 	.word	0x00000f20


	//   ....[2]....
        /*0250*/ 	.word	0x000064d0


	//   ....[3]....
        /*0254*/ 	.word	0x00006b00


	//   ....[4]....
        /*0258*/ 	.word	0x00007a90


	//----- nvinfo : EIATTR_MAX_THREADS
	.align		4
.L_37:
        /*025c*/ 	.byte	0x04, 0x05
        /*025e*/ 	.short	(.L_39 - .L_38)
.L_38:
        /*0260*/ 	.word	0x00000180
        /*0264*/ 	.word	0x00000001
        /*0268*/ 	.word	0x00000001


	//----- nvinfo : EIATTR_CRS_STACK_SIZE
	.align		4
.L_39:
        /*026c*/ 	.byte	0x04, 0x1e
        /*026e*/ 	.short	(.L_41 - .L_40)
.L_40:
        /*0270*/ 	.word	0x00000000


	//----- nvinfo : EIATTR_CBANK_PARAM_SIZE
	.align		4
.L_41:
        /*0274*/ 	.byte	0x03, 0x19
        /*0276*/ 	.short	0x0470


	//----- nvinfo : EIATTR_PARAM_CBANK
	.align		4
        /*0278*/ 	.byte	0x04, 0x0a
        /*027a*/ 	.short	(.L_43 - .L_42)
	.align		4
.L_42:
        /*027c*/ 	.word	index@(.nv.constant0._ZN7cutlass13device_kernelINS_4gemm6kernel13GemmUniversalIN4cute5tupleIJiiiiEEENS1_10collective13CollectiveMmaINS1_34MainloopSm90TmaGmmaWarpSpecializedILi4ENS5_IJNS4_1CILi1EEESB_SB_EEENS1_35KernelTmaWarpSpecializedCooperativeEEENS5_IJNSA_ILi128EEESF_NSA_ILi64EEEEEENS_6half_tENS5_IJlSB_lEEESI_SJ_NS4_8TiledMMAINS4_8MMA_AtomIJNS4_4SM904GMMA26MMA_64x128x16_F32F16F16_SSILNSN_5MajorE0ELSP_0ELNSN_7ScaleInE1ELSQ_1EEEEEENS4_6LayoutINS5_IJNSA_ILi2EEESB_SB_EEENS5_IJSB_NSA_ILi0EEESW_EEEEENS5_IJNS4_10UnderscoreESZ_SZ_EEEEENS4_13SM90_TMA_LOADENS4_14ComposedLayoutINS4_7SwizzleILi3ELi4ELi3EEENS4_18smem_ptr_flag_bitsILi16EEENST_INS5_IJNSA_ILi8EEESG_EEENS5_IJSG_SB_EEEEEEEvNS4_8identityES12_S1C_vS1D_EENS_8epilogue10collective6detail29Sm90TmaWarpSpecializedAdapterINS1G_15DefaultEpilogueISI_SJ_SJ_NS1F_6thread17LinearCombinationISI_Li1EffLNS1K_9ScaleType4KindE0ELNS_15FloatRoundStyleE2ESI_EENS1_15EpilogueDefaultEEEEEvvEEEEvNT_6ParamsE)
        /*0280*/ 	.short	0x0210
        /*0282*/ 	.short	0x0470


	//----- nvinfo : EIATTR_SW_WAR
	.align		4
.L_43:
        /*0284*/ 	.byte	0x04, 0x36
        /*0286*/ 	.short	(.L_45 - .L_44)
.L_44:
        /*0288*/ 	.word	0x00000008
.L_45:


//--------------------- .nv.callgraph             --------------------------
	.section	.nv.callgraph,"",@"SHT_CUDA_CALLGRAPH"
	.align	4
	.sectionentsize	8
	.align		4
        /*0000*/ 	.word	0x00000000
	.align		4
        /*0004*/ 	.word	0xffffffff
	.align		4
        /*0008*/ 	.word	index@(_ZN7cutlass13device_kernelINS_4gemm6kernel13GemmUniversalIN4cute5tupleIJiiiiEEENS1_10collective13CollectiveMmaINS1_34MainloopSm90TmaGmmaWarpSpecializedILi4ENS5_IJNS4_1CILi1EEESB_SB_EEENS1_35KernelTmaWarpSpecializedCooperativeEEENS5_IJNSA_ILi128EEESF_NSA_ILi64EEEEEENS_6half_tENS5_IJlSB_lEEESI_SJ_NS4_8TiledMMAINS4_8MMA_AtomIJNS4_4SM904GMMA26MMA_64x128x16_F32F16F16_SSILNSN_5MajorE0ELSP_0ELNSN_7ScaleInE1ELSQ_1EEEEEENS4_6LayoutINS5_IJNSA_ILi2EEESB_SB_EEENS5_IJSB_NSA_ILi0EEESW_EEEEENS5_IJNS4_10UnderscoreESZ_SZ_EEEEENS4_13SM90_TMA_LOADENS4_14ComposedLayoutINS4_7SwizzleILi3ELi4ELi3EEENS4_18smem_ptr_flag_bitsILi16EEENST_INS5_IJNSA_ILi8EEESG_EEENS5_IJSG_SB_EEEEEEEvNS4_8identityES12_S1C_vS1D_EENS_8epilogue10collective6detail29Sm90TmaWarpSpecializedAdapterINS1G_15DefaultEpilogueISI_SJ_SJ_NS1F_6thread17LinearCombinationISI_Li1EffLNS1K_9ScaleType4KindE0ELNS_15FloatRoundStyleE2ESI_EENS1_15EpilogueDefaultEEEEEvvEEEEvNT_6ParamsE)
	.align		4
        /*000c*/ 	.word	index@(__assertfail)
	.align		4
        /*0010*/ 	.word	0x00000000
	.align		4
        /*0014*/ 	.word	0xfffffffe
	.align		4
        /*0018*/ 	.word	0x00000000
	.align		4
        /*001c*/ 	.word	0xfffffffd
	.align		4
        /*0020*/ 	.word	0x00000000
	.align		4
        /*0024*/ 	.word	0xfffffffc


//--------------------- .nv.constant4             --------------------------
	.section	.nv.constant4,"a",@progbits
	.align	8
	.align		8
.nv.constant4:
        /*0000*/ 	.dword	__assertfail
	.align		8
        /*0008*/ 	.dword	__unnamed_1
	.align		8
        /*0010*/ 	.dword	_ZN40_INTERNAL_8ebb81c8_4_k_cu_6c349032_293554cuda3std3__45__cpo5beginE
	.align		8
        /*0018*/ 	.dword	_ZN40_INTERNAL_8ebb81c8_4_k_cu_6c349032_293554cuda3std3__45__cpo3endE
	.align		8
        /*0020*/ 	.dword	_ZN40_INTERNAL_8ebb81c8_4_k_cu_6c349032_293554cuda3std3__45__cpo6cbeginE
	.align		8
        /*0028*/ 	.dword	_ZN40_INTERNAL_8ebb81c8_4_k_cu_6c349032_293554cuda3std3__45__cpo4cendE
	.align		8
        /*0030*/ 	.dword	_ZN40_INTERNAL_8ebb81c8_4_k_cu_6c349032_293554cuda3std3__442_GLOBAL__N__8ebb81c8_4_k_cu_6c349032_293556ignoreE
	.align		8
        /*0038*/ 	.dword	_ZN40_INTERNAL_8ebb81c8_4_k_cu_6c349032_293554cuda3std3__419piecewise_constructE
	.align		8
        /*0040*/ 	.dword	_ZN40_INTERNAL_8ebb81c8_4_k_cu_6c349032_293554cuda3std3__48in_placeE
	.align		8
        /*0048*/ 	.dword	_ZN40_INTERNAL_8ebb81c8_4_k_cu_6c349032_293554cuda3std6ranges3__45__cpo4swapE
	.align		8
        /*0050*/ 	.dword	_ZN40_INTERNAL_8ebb81c8_4_k_cu_6c349032_293554cuda3std6ranges3__45__cpo9iter_moveE
	.align		8
        /*0058*/ 	.dword	_ZN40_INTERNAL_8ebb81c8_4_k_cu_6c349032_293554cute7productE
	.align		8
        /*0060*/ 	.dword	_ZN40_INTERNAL_8ebb81c8_4_k_cu_6c349032_293554cute1_E
	.align		8
        /*0068*/ 	.dword	$str$22
	.align		8
        /*0070*/ 	.dword	$str$23


//--------------------- .text._ZN7cutlass13device_kernelINS_4gemm6kernel13GemmUniversalIN4cute5tupleIJiiiiEEENS1_10collective13CollectiveMmaINS1_34MainloopSm90TmaGmmaWarpSpecializedILi4ENS5_IJNS4_1CILi1EEESB_SB_EEENS1_35KernelTmaWarpSpecializedCooperativeEEENS5_IJNSA_ILi128EEESF_NSA_ILi64EEEEEENS_6half_tENS5_IJlSB_lEEESI_SJ_NS4_8TiledMMAINS4_8MMA_AtomIJNS4_4SM904GMMA26MMA_64x128x16_F32F16F16_SSILNSN_5MajorE0ELSP_0ELNSN_7ScaleInE1ELSQ_1EEEEEENS4_6LayoutINS5_IJNSA_ILi2EEESB_SB_EEENS5_IJSB_NSA_ILi0EEESW_EEEEENS5_IJNS4_10UnderscoreESZ_SZ_EEEEENS4_13SM90_TMA_LOADENS4_14ComposedLayoutINS4_7SwizzleILi3ELi4ELi3EEENS4_18smem_ptr_flag_bitsILi16EEENST_INS5_IJNSA_ILi8EEESG_EEENS5_IJSG_SB_EEEEEEEvNS4_8identityES12_S1C_vS1D_EENS_8epilogue10collective6detail29Sm90TmaWarpSpecializedAdapterINS1G_15DefaultEpilogueISI_SJ_SJ_NS1F_6thread17LinearCombinationISI_Li1EffLNS1K_9ScaleType4KindE0ELNS_15FloatRoundStyleE2ESI_EENS1_15EpilogueDefaultEEEEEvvEEEEvNT_6ParamsE --------------------------
	.section	.text._ZN7cutlass13device_kernelINS_4gemm6kernel13GemmUniversalIN4cute5tupleIJiiiiEEENS1_10collective13CollectiveMmaINS1_34MainloopSm90TmaGmmaWarpSpecializedILi4ENS5_IJNS4_1CILi1EEESB_SB_EEENS1_35KernelTmaWarpSpecializedCooperativeEEENS5_IJNSA_ILi128EEESF_NSA_ILi64EEEEEENS_6half_tENS5_IJlSB_lEEESI_SJ_NS4_8TiledMMAINS4_8MMA_AtomIJNS4_4SM904GMMA26MMA_64x128x16_F32F16F16_SSILNSN_5MajorE0ELSP_0ELNSN_7ScaleInE1ELSQ_1EEEEEENS4_6LayoutINS5_IJNSA_ILi2EEESB_SB_EEENS5_IJSB_NSA_ILi0EEESW_EEEEENS5_IJNS4_10UnderscoreESZ_SZ_EEEEENS4_13SM90_TMA_LOADENS4_14ComposedLayoutINS4_7SwizzleILi3ELi4ELi3EEENS4_18smem_ptr_flag_bitsILi16EEENST_INS5_IJNSA_ILi8EEESG_EEENS5_IJSG_SB_EEEEEEEvNS4_8identityES12_S1C_vS1D_EENS_8epilogue10collective6detail29Sm90TmaWarpSpecializedAdapterINS1G_15DefaultEpilogueISI_SJ_SJ_NS1F_6thread17LinearCombinationISI_Li1EffLNS1K_9ScaleType4KindE0ELNS_15FloatRoundStyleE2ESI_EENS1_15EpilogueDefaultEEEEEvvEEEEvNT_6ParamsE,"ax",@progbits
	.align	128
.text._ZN7cutlass13device_kernelINS_4gemm6kernel13GemmUniversalIN4cute5tupleIJiiiiEEENS1_10collective13CollectiveMmaINS1_34MainloopSm90TmaGmmaWarpSpecializedILi4ENS5_IJNS4_1CILi1EEESB_SB_EEENS1_35KernelTmaWarpSpecializedCooperativeEEENS5_IJNSA_ILi128EEESF_NSA_ILi64EEEEEENS_6half_tENS5_IJlSB_lEEESI_SJ_NS4_8TiledMMAINS4_8MMA_AtomIJNS4_4SM904GMMA26MMA_64x128x16_F32F16F16_SSILNSN_5MajorE0ELSP_0ELNSN_7ScaleInE1ELSQ_1EEEEEENS4_6LayoutINS5_IJNSA_ILi2EEESB_SB_EEENS5_IJSB_NSA_ILi0EEESW_EEEEENS5_IJNS4_10UnderscoreESZ_SZ_EEEEENS4_13SM90_TMA_LOADENS4_14ComposedLayoutINS4_7SwizzleILi3ELi4ELi3EEENS4_18smem_ptr_flag_bitsILi16EEENST_INS5_IJNSA_ILi8EEESG_EEENS5_IJSG_SB_EEEEEEEvNS4_8identityES12_S1C_vS1D_EENS_8epilogue10collective6detail29Sm90TmaWarpSpecializedAdapterINS1G_15DefaultEpilogueISI_SJ_SJ_NS1F_6thread17LinearCombinationISI_Li1EffLNS1K_9ScaleType4KindE0ELNS_15FloatRoundStyleE2ESI_EENS1_15EpilogueDefaultEEEEEvvEEEEvNT_6ParamsE:
        .type           _ZN7cutlass13device_kernelINS_4gemm6kernel13GemmUniversalIN4cute5tupleIJiiiiEEENS1_10collective13CollectiveMmaINS1_34MainloopSm90TmaGmmaWarpSpecializedILi4ENS5_IJNS4_1CILi1EEESB_SB_EEENS1_35KernelTmaWarpSpecializedCooperativeEEENS5_IJNSA_ILi128EEESF_NSA_ILi64EEEEEENS_6half_tENS5_IJlSB_lEEESI_SJ_NS4_8TiledMMAINS4_8MMA_AtomIJNS4_4SM904GMMA26MMA_64x128x16_F32F16F16_SSILNSN_5MajorE0ELSP_0ELNSN_7ScaleInE1ELSQ_1EEEEEENS4_6LayoutINS5_IJNSA_ILi2EEESB_SB_EEENS5_IJSB_NSA_ILi0EEESW_EEEEENS5_IJNS4_10UnderscoreESZ_SZ_EEEEENS4_13SM90_TMA_LOADENS4_14ComposedLayoutINS4_7SwizzleILi3ELi4ELi3EEENS4_18smem_ptr_flag_bitsILi16EEENST_INS5_IJNSA_ILi8EEESG_EEENS5_IJSG_SB_EEEEEEEvNS4_8identityES12_S1C_vS1D_EENS_8epilogue10collective6detail29Sm90TmaWarpSpecializedAdapterINS1G_15DefaultEpilogueISI_SJ_SJ_NS1F_6thread17LinearCombinationISI_Li1EffLNS1K_9ScaleType4KindE0ELNS_15FloatRoundStyleE2ESI_EENS1_15EpilogueDefaultEEEEEvvEEEEvNT_6ParamsE,@function
        .size           _ZN7cutlass13device_kernelINS_4gemm6kernel13GemmUniversalIN4cute5tupleIJiiiiEEENS1_10collective13CollectiveMmaINS1_34MainloopSm90TmaGmmaWarpSpecializedILi4ENS5_IJNS4_1CILi1EEESB_SB_EEENS1_35KernelTmaWarpSpecializedCooperativeEEENS5_IJNSA_ILi128EEESF_NSA_ILi64EEEEEENS_6half_tENS5_IJlSB_lEEESI_SJ_NS4_8TiledMMAINS4_8MMA_AtomIJNS4_4SM904GMMA26MMA_64x128x16_F32F16F16_SSILNSN_5MajorE0ELSP_0ELNSN_7ScaleInE1ELSQ_1EEEEEENS4_6LayoutINS5_IJNSA_ILi2EEESB_SB_EEENS5_IJSB_NSA_ILi0EEESW_EEEEENS5_IJNS4_10UnderscoreESZ_SZ_EEEEENS4_13SM90_TMA_LOADENS4_14ComposedLayoutINS4_7SwizzleILi3ELi4ELi3EEENS4_18smem_ptr_flag_bitsILi16EEENST_INS5_IJNSA_ILi8EEESG_EEENS5_IJSG_SB_EEEEEEEvNS4_8identityES12_S1C_vS1D_EENS_8epilogue10collective6detail29Sm90TmaWarpSpecializedAdapterINS1G_15DefaultEpilogueISI_SJ_SJ_NS1F_6thread17LinearCombinationISI_Li1EffLNS1K_9ScaleType4KindE0ELNS_15FloatRoundStyleE2ESI_EENS1_15EpilogueDefaultEEEEEvvEEEEvNT_6ParamsE,(.L_x_194 - _ZN7cutlass13device_kernelINS_4gemm6kernel13GemmUniversalIN4cute5tupleIJiiiiEEENS1_10collective13CollectiveMmaINS1_34MainloopSm90TmaGmmaWarpSpecializedILi4ENS5_IJNS4_1CILi1EEESB_SB_EEENS1_35KernelTmaWarpSpecializedCooperativeEEENS5_IJNSA_ILi128EEESF_NSA_ILi64EEEEEENS_6half_tENS5_IJlSB_lEEESI_SJ_NS4_8TiledMMAINS4_8MMA_AtomIJNS4_4SM904GMMA26MMA_64x128x16_F32F16F16_SSILNSN_5MajorE0ELSP_0ELNSN_7ScaleInE1ELSQ_1EEEEEENS4_6LayoutINS5_IJNSA_ILi2EEESB_SB_EEENS5_IJSB_NSA_ILi0EEESW_EEEEENS5_IJNS4_10UnderscoreESZ_SZ_EEEEENS4_13SM90_TMA_LOADENS4_14ComposedLayoutINS4_7SwizzleILi3ELi4ELi3EEENS4_18smem_ptr_flag_bitsILi16EEENST_INS5_IJNSA_ILi8EEESG_EEENS5_IJSG_SB_EEEEEEEvNS4_8identityES12_S1C_vS1D_EENS_8epilogue10collective6detail29Sm90TmaWarpSpecializedAdapterINS1G_15DefaultEpilogueISI_SJ_SJ_NS1F_6thread17LinearCombinationISI_Li1EffLNS1K_9ScaleType4KindE0ELNS_15FloatRoundStyleE2ESI_EENS1_15EpilogueDefaultEEEEEvvEEEEvNT_6ParamsE)
        .other          _ZN7cutlass13device_kernelINS_4gemm6kernel13GemmUniversalIN4cute5tupleIJiiiiEEENS1_10collective13CollectiveMmaINS1_34MainloopSm90TmaGmmaWarpSpecializedILi4ENS5_IJNS4_1CILi1EEESB_SB_EEENS1_35KernelTmaWarpSpecializedCooperativeEEENS5_IJNSA_ILi128EEESF_NSA_ILi64EEEEEENS_6half_tENS5_IJlSB_lEEESI_SJ_NS4_8TiledMMAINS4_8MMA_AtomIJNS4_4SM904GMMA26MMA_64x128x16_F32F16F16_SSILNSN_5MajorE0ELSP_0ELNSN_7ScaleInE1ELSQ_1EEEEEENS4_6LayoutINS5_IJNSA_ILi2EEESB_SB_EEENS5_IJSB_NSA_ILi0EEESW_EEEEENS5_IJNS4_10UnderscoreESZ_SZ_EEEEENS4_13SM90_TMA_LOADENS4_14ComposedLayoutINS4_7SwizzleILi3ELi4ELi3EEENS4_18smem_ptr_flag_bitsILi16EEENST_INS5_IJNSA_ILi8EEESG_EEENS5_IJSG_SB_EEEEEEEvNS4_8identityES12_S1C_vS1D_EENS_8epilogue10collective6detail29Sm90TmaWarpSpecializedAdapterINS1G_15DefaultEpilogueISI_SJ_SJ_NS1F_6thread17LinearCombinationISI_Li1EffLNS1K_9ScaleType4KindE0ELNS_15FloatRoundStyleE2ESI_EENS1_15EpilogueDefaultEEEEEvvEEEEvNT_6ParamsE,@"STO_CUDA_ENTRY STV_DEFAULT"
_ZN7cutlass13device_kernelINS_4gemm6kernel13GemmUniversalIN4cute5tupleIJiiiiEEENS1_10collective13CollectiveMmaINS1_34MainloopSm90TmaGmmaWarpSpecializedILi4ENS5_IJNS4_1CILi1EEESB_SB_EEENS1_35KernelTmaWarpSpecializedCooperativeEEENS5_IJNSA_ILi128EEESF_NSA_ILi64EEEEEENS_6half_tENS5_IJlSB_lEEESI_SJ_NS4_8TiledMMAINS4_8MMA_AtomIJNS4_4SM904GMMA26MMA_64x128x16_F32F16F16_SSILNSN_5MajorE0ELSP_0ELNSN_7ScaleInE1ELSQ_1EEEEEENS4_6LayoutINS5_IJNSA_ILi2EEESB_SB_EEENS5_IJSB_NSA_ILi0EEESW_EEEEENS5_IJNS4_10UnderscoreESZ_SZ_EEEEENS4_13SM90_TMA_LOADENS4_14ComposedLayoutINS4_7SwizzleILi3ELi4ELi3EEENS4_18smem_ptr_flag_bitsILi16EEENST_INS5_IJNSA_ILi8EEESG_EEENS5_IJSG_SB_EEEEEEEvNS4_8identityES12_S1C_vS1D_EENS_8epilogue10collective6detail29Sm90TmaWarpSpecializedAdapterINS1G_15DefaultEpilogueISI_SJ_SJ_NS1F_6thread17LinearCombinationISI_Li1EffLNS1K_9ScaleType4KindE0ELNS_15FloatRoundStyleE2ESI_EENS1_15EpilogueDefaultEEEEEvvEEEEvNT_6ParamsE:
[----:B------:R-:W0:Y:S01]  /*0000*/  LDC R1, c[0x0][0x28] ;  /* 0x00000a00ff017b82 */ /* 0x000e220000000800 */
[----:B------:R-:W1:Y:S01]  /*0010*/  S2R R4, SR_TID.X ;  /* 0x0000000000047919 */ /* 0x000e620000002100 */
[----:B------:R-:W-:Y:S01]  /*0020*/  ELECT P0, URZ, PT ;  /* 0x00000000003f782f */ /* 0x000fe20003800000 */
[----:B------:R-:W-:Y:S01]  /*0030*/  BSSY B0, `(.L_x_0) ;  /* 0x000000f000007945 */ /* 0x000fe20003800000 */
[--C-:B-1----:R-:W-:Y:S02]  /*0040*/  SHF.R.U32.HI R0, RZ, 0x5, R4.reuse ;  /* 0x00000005ff007819 */ /* 0x102fe40000011604 */
[----:B------:R-:W-:-:S03]  /*0050*/  SHF.R.U32.HI R14, RZ, 0x7, R4 ;  /* 0x00000007ff0e7819 */ /* 0x000fc60000011604 */
[----:B------:R-:W1:Y:S04]  /*0060*/  SHFL.IDX PT, R5, R0, RZ, 0x1f ;  /* 0x00001fff00057589 */ /* 0x000e6800000e0000 */
[----:B------:R2:W3:Y:S01]  /*0070*/  SHFL.IDX PT, R10, R14, RZ, 0x1f ;  /* 0x00001fff0e0a7589 */ /* 0x0004e200000e0000 */
[----:B-1----:R-:W-:-:S13]  /*0080*/  ISETP.NE.OR P0, PT, R5, RZ, !P0 ;  /* 0x000000ff0500720c */ /* 0x002fda0004705670 */
[----:B0-23--:R-:W-:Y:S05]  /*0090*/  @P0 BRA `(.L_x_1) ;  /* 0x0000000000200947 */ /* 0x00dfea0003800000 */
[----:B------:R-:W-:Y:S02]  /*00a0*/  ULDC.64 UR4, c[0x0][0x198] ;  /* 0x0000660000047ab9 */ /* 0x000fe40000000a00 */
[----:B------:R-:W-:Y:S02]  /*00b0*/  UIADD3 UR6, UP0, UR4, 0xf0, URZ ;  /* 0x000000f004067890 */ /* 0x000fe4000ff1e03f */
[----:B------:R-:W-:Y:S02]  /*00c0*/  UIADD3 UR4, UP1, UR4, 0x1f0, URZ ;  /* 0x000001f004047890 */ /* 0x000fe4000ff3e03f */
[----:B------:R-:W-:Y:S02]  /*00d0*/  UIADD3.X UR7, URZ, UR5, URZ, UP0, !UPT ;  /* 0x000000053f077290 */ /* 0x000fe400087fe43f */
[----:B------:R-:W-:-:S07]  /*00e0*/  UIADD3.X UR5, URZ, UR5, URZ, UP1, !UPT ;  /* 0x000000053f057290 */ /* 0x000fce0008ffe43f */
[----:B------:R0:W-:Y:S02]  /*00f0*/  UTMACCTL.PF [UR6] ;  /* 0x00000000060079b9 */ /* 0x0001e40008040000 */
[----:B------:R0:W-:Y:S02]  /*0100*/  UTMACCTL.PF [UR4] ;  /* 0x00000000040079b9 */ /* 0x0001e40008040000 */
[----:B0-----:R-:W-:Y:S01]  /*0110*/  NOP ;  /* 0x0000000000007918 */ /* 0x001fe20000000000 */
.L_x_1:
[----:B------:R-:W-:Y:S05]  /*0120*/  BSYNC B0 ;  /* 0x0000000000007941 */ /* 0x000fea0003800000 */
.L_x_0:
[----:B------:R-:W0:Y:S02]  /*0130*/  SHFL.IDX PT, R2, R0, RZ, 0x1f ;  /* 0x00001fff00027589 */ /* 0x000e2400000e0000 */
[----:B0-----:R-:W-:-:S13]  /*0140*/  ISETP.NE.AND P0, PT, R2, RZ, PT ;  /* 0x000000ff0200720c */ /* 0x001fda0003f05270 */
[----:B------:R-:W-:Y:S05]  /*0150*/  @P0 BRA `(.L_x_2) ;  /* 0x0000000000580947 */ /* 0x000fea0003800000 */
[----:B------:R-:W0:Y:S01]  /*0160*/  S2UR UR8, SR_CgaCtaId ;  /* 0x00000000000879c3 */ /* 0x000e220000008800 */
[----:B------:R-:W-:Y:S01]  /*0170*/  UMOV UR4, 0x400 ;  /* 0x0000040000047882 */ /* 0x000fe20000000000 */
[----:B------:R-:W-:Y:S01]  /*0180*/  UMOV UR5, 0x1 ;  /* 0x0000000100057882 */ /* 0x000fe20000000000 */
[----:B------:R-:W-:Y:S01]  /*0190*/  UMOV UR6, 0x100 ;  /* 0x0000010000067882 */ /* 0x000fe20000000000 */
[----:B------:R-:W-:Y:S01]  /*01a0*/  ELECT P0, URZ, PT ;  /* 0x00000000003f782f */ /* 0x000fe20003800000 */
[----:B------:R-:W-:-:S04]  /*01b0*/  UIADD3 UR6, -UR6, 0x100000, URZ ;  /* 0x0010000006067890 */ /* 0x000fc8000fffe13f */
[----:B------:R-:W-:Y:S02]  /*01c0*/  USHF.L.U32 UR7, UR6, 0xb, URZ ;  /* 0x0000000b06077899 */ /* 0x000fe4000800063f */
[----:B------:R-:W-:Y:S02]  /*01d0*/  USHF.L.U32 UR6, UR6, 0x1, URZ ;  /* 0x0000000106067899 */ /* 0x000fe4000800063f */
[----:B0-----:R-:W-:Y:S02]  /*01e0*/  ULEA UR8, UR8, UR4, 0x18 ;  /* 0x0000000408087291 */ /* 0x001fe4000f8ec03f */
[----:B------:R-:W-:-:S04]  /*01f0*/  UIADD3 UR4, -UR5, 0x100000, URZ ;  /* 0x0010000005047890 */ /* 0x000fc8000fffe13f */
[----:B------:R-:W-:Y:S02]  /*0200*/  USHF.L.U32 UR5, UR4, 0xb, URZ ;  /* 0x0000000b04057899 */ /* 0x000fe4000800063f */
[----:B------:R-:W-:Y:S01]  /*0210*/  USHF.L.U32 UR4, UR4, 0x1, URZ ;  /* 0x0000000104047899 */ /* 0x000fe2000800063f */
[----:B------:R-:W0:Y:S11]  /*0220*/  FENCE.VIEW.ASYNC.S ;  /* 0x00000000000073c6 */ /* 0x000e360000000000 */
[----:B0-----:R0:W1:Y:S01]  /*0230*/  SYNCS.EXCH.64 URZ, [UR8], UR4 ;  /* 0x00000004083f75b2 */ /* 0x0010620008000100 */
[----:B------:R0:W2:Y:S01]  /*0240*/  SYNCS.EXCH.64 URZ, [UR8+0x20], UR6 ;  /* 0x00002006083f75b2 */ /* 0x0000a20008000100 */
[----:B------:R0:W3:Y:S01]  /*0250*/  SYNCS.EXCH.64 URZ, [UR8+0x8], UR4 ;  /* 0x00000804083f75b2 */ /* 0x0000e20008000100 */
[----:B------:R0:W4:Y:S01]  /*0260*/  SYNCS.EXCH.64 URZ, [UR8+0x28], UR6 ;  /* 0x00002806083f75b2 */ /* 0x0001220008000100 */
[----:B------:R0:W0:Y:S01]  /*0270*/  SYNCS.EXCH.64 URZ, [UR8+0x10], UR4 ;  /* 0x00001004083f75b2 */ /* 0x0000220008000100 */
[----:B------:R0:W0:Y:S01]  /*0280*/  SYNCS.EXCH.64 URZ, [UR8+0x30], UR6 ;  /* 0x00003006083f75b2 */ /* 0x0000220008000100 */
[----:B------:R0:W0:Y:S01]  /*0290*/  SYNCS.EXCH.64 URZ, [UR8+0x18], UR4 ;  /* 0x00001804083f75b2 */ /* 0x0000220008000100 */
[----:B------:R0:W0:Y:S01]  /*02a0*/  SYNCS.EXCH.64 URZ, [UR8+0x38], UR6 ;  /* 0x00003806083f75b2 */ /* 0x0000220008000100 */
[----:B------:R-:W-:Y:S01]  /*02b0*/  NOP ;  /* 0x0000000000007918 */ /* 0x000fe20000000000 */
.L_x_2:
[----:B------:R-:W5:Y:S01]  /*02c0*/  SHFL.IDX PT, R0, R0, RZ, 0x1f ;  /* 0x00001fff00007589 */ /* 0x000f6200000e0000 */
[----:B------:R-:W-:Y:S01]  /*02d0*/  ELECT P0, URZ, PT ;  /* 0x00000000003f782f */ /* 0x000fe20003800000 */
[----:B------:R-:W1:Y:S01]  /*02e0*/  LDC R2, c[0x0][0x65c] ;  /* 0x00019700ff027b82 */ /* 0x000e620000000800 */
[----:B0-----:R-:W-:Y:S01]  /*02f0*/  UMOV UR4, 0x20 ;  /* 0x0000002000047882 */ /* 0x001fe20000000000 */
[----:B------:R-:W0:Y:S01]  /*0300*/  S2R R3, SR_CTAID.Y ;  /* 0x0000000000037919 */ /* 0x000e220000002600 */
[----:B------:R-:W-:Y:S01]  /*0310*/  NOP ;  /* 0x0000000000007918 */ /* 0x000fe20000000000 */
[----:B------:R-:W-:Y:S01]  /*0320*/  ISETP.NE.AND P2, PT, R10, RZ, PT ;  /* 0x000000ff0a00720c */ /* 0x000fe20003f45270 */
[----:B------:R-:W-:Y:S01]  /*0330*/  NOP ;  /* 0x0000000000007918 */ /* 0x000fe20000000000 */
[----:B------:R-:W2:Y:S01]  /*0340*/  S2R R6, SR_CTAID.X ;  /* 0x0000000000067919 */ /* 0x000ea20000002500 */
[----:B------:R-:W-:Y:S01]  /*0350*/  IMAD.MOV.U32 R7, RZ, RZ, RZ ;  /* 0x000000ffff077224 */ /* 0x000fe200078e00ff */
[----:B-----5:R-:W-:-:S02]  /*0360*/  ISETP.NE.OR P0, PT, R0, RZ, !P0 ;  /* 0x000000ff0000720c */ /* 0x020fc40004705670 */
[----:B-1----:R-:W-:-:S04]  /*0370*/  ISETP.NE.AND P3, PT, R2, 0x1, PT ;  /* 0x000000010200780c */ /* 0x002fc80003f65270 */
[----:B------:R-:W-:Y:S02]  /*0380*/  P2R R0, PR, RZ, 0x8 ;  /* 0x00000008ff007803 */ /* 0x000fe40000000000 */
[----:B------:R-:W-:-:S04]  /*0390*/  SHF.R.S32.HI R0, RZ, 0x1f, R5 ;  /* 0x0000001fff007819 */ /* 0x000fc80000011405 */
[----:B------:R-:W-:Y:S01]  /*03a0*/  LEA.HI R0, R0, R5, RZ, 0x2 ;  /* 0x0000000500007211 */ /* 0x000fe200078f10ff */
[----:B------:R-:W-:Y:S01]  /*03b0*/  VOTEU.ALL UP0, P0 ;  /* 0x00000000003f7886 */ /* 0x000fe20000000000 */
[----:B------:R-:W-:Y:S01]  /*03c0*/  VOTEU.ALL UP1, P0 ;  /* 0x00000000003f7886 */ /* 0x000fe20000020000 */
[----:B------:R-:W2:Y:S01]  /*03d0*/  @P3 LDC R17, c[0x0][0x10] ;  /* 0x00000400ff113b82 */ /* 0x000ea20000000800 */
[----:B------:R-:W-:Y:S01]  /*03e0*/  LOP3.LUT R0, R0, 0xfffffffc, RZ, 0xc0, !PT ;  /* 0xfffffffc00007812 */ /* 0x000fe200078ec0ff */
[----:B0-----:R-:W-:Y:S01]  /*03f0*/  @P3 IMAD.MOV.U32 R8, RZ, RZ, R3 ;  /* 0x000000ffff083224 */ /* 0x001fe200078e0003 */
[----:B------:R-:W-:Y:S01]  /*0400*/  @!UP0 UMOV UR6, 0x400 ;  /* 0x0000040000068882 */ /* 0x000fe20000000000 */
[----:B------:R-:W-:-:S04]  /*0410*/  @!UP0 UIADD3 UR4, -UR4, 0x100000, URZ ;  /* 0x0010000004048890 */ /* 0x000fc8000fffe13f */
[----:B------:R-:W-:Y:S02]  /*0420*/  @!UP0 USHF.L.U32 UR5, UR4, 0xb, URZ ;  /* 0x0000000b04058899 */ /* 0x000fe4000800063f */
[----:B------:R-:W-:Y:S01]  /*0430*/  @!UP0 USHF.L.U32 UR4, UR4, 0x1, URZ ;  /* 0x0000000104048899 */ /* 0x000fe2000800063f */
[----:B------:R-:W-:Y:S02]  /*0440*/  @P3 IMAD.MOV.U32 R9, RZ, RZ, RZ ;  /* 0x000000ffff093224 */ /* 0x000fe400078e00ff */
[----:B------:R-:W-:Y:S01]  /*0450*/  IMAD.IADD R0, R5, 0x1, -R0 ;  /* 0x0000000105007824 */ /* 0x000fe200078e0a00 */
[----:B------:R-:W0:Y:S01]  /*0460*/  @!UP0 S2UR UR7, SR_CgaCtaId ;  /* 0x00000000000789c3 */ /* 0x000e220000008800 */
[----:B------:R-:W-:-:S03]  /*0470*/  @P3 IMAD.MOV.U32 R5, RZ, RZ, RZ ;  /* 0x000000ffff053224 */ /* 0x000fc600078e00ff */
[----:B------:R-:W-:-:S04]  /*0480*/  ISETP.NE.AND P1, PT, R0, 0x3, PT ;  /* 0x000000030000780c */ /* 0x000fc80003f25270 */
[----:B------:R-:W1:Y:S01]  /*0490*/  @!P3 LDC R11, c[0x0][0xc] ;  /* 0x00000300ff0bbb82 */ /* 0x000e620000000800 */
[----:B--2---:R-:W-:-:S04]  /*04a0*/  @P3 IMAD.WIDE.U32 R16, R6, R17, R8 ;  /* 0x0000001106103225 */ /* 0x004fc800078e0008 */
[----:B------:R-:W-:Y:S01]  /*04b0*/  @P3 IMAD.IADD R17, R17, 0x1, R5 ;  /* 0x0000000111113824 */ /* 0x000fe200078e0205 */
[----:B------:R-:W-:Y:S01]  /*04c0*/  LOP3.LUT R5, R4, 0x7f, RZ, 0xc0, !PT ;  /* 0x0000007f04057812 */ /* 0x000fe200078ec0ff */
[----:B0-----:R-:W-:Y:S01]  /*04d0*/  @!UP0 ULEA UR8, UR7, UR6, 0x18 ;  /* 0x0000000607088291 */ /* 0x001fe2000f8ec03f */
[----:B------:R-:W-:Y:S02]  /*04e0*/  VOTEU.ALL UP0, P0 ;  /* 0x00000000003f7886 */ /* 0x000fe40000000000 */
[----:B------:R-:W-:Y:S01]  /*04f0*/  ULDC UR6, c[0x0][0xc] ;  /* 0x0000030000067ab9 */ /* 0x000fe20000000800 */
[----:B------:R-:W-:Y:S01]  /*0500*/  ISETP.EQ.OR P0, PT, R0, RZ, !P1 ;  /* 0x000000ff0000720c */ /* 0x000fe20004f02670 */
[----:B------:R-:W-:-:S03]  /*0510*/  ULDC UR7, c[0x0][0x10] ;  /* 0x0000040000077ab9 */ /* 0x000fc60000000800 */
[C---:B------:R-:W-:Y:S01]  /*0520*/  ISETP.EQ.AND P0, PT, R10.reuse, RZ, P0 ;  /* 0x000000ff0a00720c */ /* 0x040fe20000702270 */
[----:B------:R-:W-:Y:S02]  /*0530*/  VIADD R10, R10, 0xffffffff ;  /* 0xffffffff0a0a7836 */ /* 0x000fe40000000000 */
[----:B-1----:R-:W-:Y:S01]  /*0540*/  @!P3 IMAD.WIDE.U32 R8, R11, R3, R6 ;  /* 0x000000030b08b225 */ /* 0x002fe200078e0006 */
[----:B------:R-:W0:Y:S02]  /*0550*/  FENCE.VIEW.ASYNC.S ;  /* 0x00000000000073c6 */ /* 0x000e240000000000 */
[----:B0-----:R-:W3:Y:S01]  /*0560*/  @!UP0 SYNCS.EXCH.64 URZ, [UR8+0x50], UR4 ;  /* 0x00005004083f85b2 */ /* 0x001ee20008000100 */
[----:B------:R-:W-:Y:S02]  /*0570*/  SEL R18, RZ, 0x1, !P0 ;  /* 0x00000001ff127807 */ /* 0x000fe40004000000 */
[----:B------:R-:W-:Y:S01]  /*0580*/  ISETP.GE.U32.AND P1, PT, R10, 0x2, PT ;  /* 0x000000020a00780c */ /* 0x000fe20003f26070 */
[----:B------:R-:W-:-:S02]  /*0590*/  @!P3 IMAD.MOV.U32 R16, RZ, RZ, R8 ;  /* 0x000000ffff10b224 */ /* 0x000fc400078e0008 */
[----:B------:R-:W-:Y:S01]  /*05a0*/  @!P3 IMAD.MOV.U32 R17, RZ, RZ, R9 ;  /* 0x000000ffff11b224 */ /* 0x000fe200078e0009 */
[----:B------:R-:W-:Y:S01]  /*05b0*/  SEL R18, R18, 0x2, P1 ;  /* 0x0000000212127807 */ /* 0x000fe20000800000 */
[----:B------:R0:W3:Y:S01]  /*05c0*/  @!UP1 SYNCS.EXCH.64 URZ, [UR8+0x58], UR4 ;  /* 0x00005804083f95b2 */ /* 0x0000e20008000100 */
[----:B------:R-:W-:Y:S01]  /*05d0*/  NOP ;  /* 0x0000000000007918 */ /* 0x000fe20000000000 */
[----:B0-----:R-:W-:-:S03]  /*05e0*/  UIMAD.WIDE.U32 UR4, UR6, UR7, URZ ;  /* 0x00000007060472a5 */ /* 0x001fc6000f8e003f */
[----:B------:R-:W-:Y:S02]  /*05f0*/  ULDC UR6, c[0x0][0x14] ;  /* 0x0000050000067ab9 */ /* 0x000fe40000000800 */
[----:B------:R-:W-:Y:S02]  /*0600*/  UIMAD.WIDE.U32 UR36, UR4, UR6, URZ ;  /* 0x00000006042472a5 */ /* 0x000fe4000f8e003f */
[----:B------:R-:W-:-:S04]  /*0610*/  UIMAD UR42, UR5, UR6, URZ ;  /* 0x00000006052a72a4 */ /* 0x000fc8000f8e023f */
[----:B------:R-:W-:Y:S01]  /*0620*/  UIADD3 UR42, UR37, UR42, URZ ;  /* 0x0000002a252a7290 */ /* 0x000fe2000fffe03f */
[----:B---34-:R-:W-:Y:S06]  /*0630*/  BAR.SYNC.DEFER_BLOCKING 0x0 ;  /* 0x0000000000007b1d */ /* 0x018fec0000010000 */
[----:B------:R-:W-:Y:S05]  /*0640*/  @!P2 BRA `(.L_x_3) ;  /* 0x0000005c00a4a947 */ /* 0x000fea0003800000 */
[----:B------:R-:W-:-:S13]  /*0650*/  ISETP.GT.U32.AND P0, PT, R10, 0x1, PT ;  /* 0x000000010a00780c */ /* 0x000fda0003f04070 */
[----:B------:R-:W-:Y:S05]  /*0660*/  @P0 EXIT ;  /* 0x000000000000094d */ /* 0x000fea0003800000 */
[----:B------:R-:W-:Y:S01]  /*0670*/  ULDC.64 UR4, c[0x0][0x650] ;  /* 0x0001940000047ab9 */ /* 0x000fe20000000a00 */
[----:B------:R-:W-:Y:S01]  /*0680*/  PRMT R0, RZ, 0x7610, R0 ;  /* 0x00007610ff007816 */ /* 0x000fe20000000000 */
[----:B------:R-:W-:Y:S01]  /*0690*/  IMAD.MOV.U32 R101, RZ, RZ, -0x1 ;  /* 0xffffffffff657424 */ /* 0x000fe200078e00ff */
[----:B------:R-:W-:Y:S01]  /*06a0*/  ISETP.GE.U32.AND P0, PT, R16, UR4, PT ;  /* 0x0000000410007c0c */ /* 0x000fe2000bf06070 */
[----:B------:R-:W-:Y:S02]  /*06b0*/  IMAD.MOV.U32 R100, RZ, RZ, -0x1 ;  /* 0xffffffffff647424 */ /* 0x000fe400078e00ff */
[----:B------:R-:W-:Y:S01]  /*06c0*/  IMAD.MOV.U32 R99, RZ, RZ, -0x1 ;  /* 0xffffffffff637424 */ /* 0x000fe200078e00ff */
[----:B------:R-:W-:-:S13]  /*06d0*/  ISETP.GE.U32.AND.EX P0, PT, R17, UR5, PT, P0 ;  /* 0x0000000511007c0c */ /* 0x000fda000bf06100 */
[----:B------:R-:W-:Y:S05]  /*06e0*/  @P0 BRA `(.L_x_4) ;  /* 0x0000000400540947 */ /* 0x000fea0003800000 */
[----:B------:R-:W0:Y:S01]  /*06f0*/  LDC.64 R20, c[0x0][0x628] ;  /* 0x00018a00ff147b82 */ /* 0x000e220000000a00 */
[----:B------:R-:W-:Y:S02]  /*0700*/  IMAD.MOV.U32 R8, RZ, RZ, R16 ;  /* 0x000000ffff087224 */ /* 0x000fe400078e0010 */
[----:B------:R-:W-:-:S05]  /*0710*/  IMAD.MOV.U32 R9, RZ, RZ, R17 ;  /* 0x000000ffff097224 */ /* 0x000fca00078e0011 */
[----:B------:R-:W1:Y:S08]  /*0720*/  LDC R0, c[0x0][0x630] ;  /* 0x00018c00ff007b82 */ /* 0x000e700000000800 */
[----:B------:R-:W2:Y:S01]  /*0730*/  LDC.64 R22, c[0x0][0x620] ;  /* 0x00018800ff167b82 */ /* 0x000ea20000000a00 */
[----:B0-----:R-:W-:-:S04]  /*0740*/  ISETP.NE.U32.AND P0, PT, R20, RZ, PT ;  /* 0x000000ff1400720c */ /* 0x001fc80003f05070 */
[----:B------:R-:W-:-:S13]  /*0750*/  ISETP.NE.AND.EX P0, PT, R21, RZ, PT, P0 ;  /* 0x000000ff1500720c */ /* 0x000fda0003f05300 */
[----:B-12---:R-:W-:Y:S05]  /*0760*/  @!P0 BRA `(.L_x_5) ;  /* 0x0000000000288947 */ /* 0x006fea0003800000 */
[----:B------:R-:W0:Y:S02]  /*0770*/  LDC R13, c[0x0][0x634] ;  /* 0x00018d00ff0d7b82 */ /* 0x000e240000000800 */
[----:B0-----:R-:W-:-:S05]  /*0780*/  IADD3 R13, P0, R16, R13, RZ ;  /* 0x0000000d100d7210 */ /* 0x001fca0007f1e0ff */
[----:B------:R-:W-:-:S04]  /*0790*/  IMAD.X R15, RZ, RZ, R17, P0 ;  /* 0x000000ffff0f7224 */ /* 0x000fc800000e0611 */
[----:B------:R-:W-:-:S04]  /*07a0*/  IMAD.WIDE.U32 R8, R15, R20, RZ ;  /* 0x000000140f087225 */ /* 0x000fc800078e00ff */
[----:B------:R-:W-:-:S04]  /*07b0*/  IMAD.WIDE.U32 R10, P0, R13, R21, R8 ;  /* 0x000000150d0a7225 */ /* 0x000fc80007800008 */
[----:B------:R-:W-:-:S04]  /*07c0*/  IMAD.WIDE.U32 R8, R13, R20, RZ ;  /* 0x000000140d087225 */ /* 0x000fc800078e00ff */
[----:B------:R-:W-:Y:S01]  /*07d0*/  IMAD.X R13, RZ, RZ, RZ, P0 ;  /* 0x000000ffff0d7224 */ /* 0x000fe200000e06ff */
[----:B------:R-:W-:Y:S01]  /*07e0*/  IADD3 RZ, P0, R9, R10, RZ ;  /* 0x0000000a09ff7210 */ /* 0x000fe20007f1e0ff */
[----:B------:R-:W-:-:S04]  /*07f0*/  IMAD.MOV.U32 R12, RZ, RZ, R11 ;  /* 0x000000ffff0c7224 */ /* 0x000fc800078e000b */
[----:B------:R-:W-:-:S08]  /*0800*/  IMAD.WIDE.U32.X R8, R15, R21, R12, P0 ;  /* 0x000000150f087225 */ /* 0x000fd000000e040c */
.L_x_5:
[-CC-:B------:R-:W-:Y:S01]  /*0810*/  SHF.R.U64 R99, R8, R0.reuse, R9.reuse ;  /* 0x0000000008637219 */ /* 0x180fe20000001209 */
[----:B------:R-:W0:Y:S01]  /*0820*/  LDC R12, c[0x0][0x618] ;  /* 0x00018600ff0c7b82 */ /* 0x000e220000000800 */
[----:B------:R-:W-:Y:S01]  /*0830*/  SHF.R.U32.HI R7, RZ, R0, R9 ;  /* 0x00000000ff077219 */ /* 0x000fe20000011609 */
[----:B------:R-:W-:Y:S01]  /*0840*/  ULDC UR4, c[0x0][0x150] ;  /* 0x0000540000047ab9 */ /* 0x000fe20000000800 */
[----:B------:R-:W-:Y:S02]  /*0850*/  IADD3 R11, P0, RZ, -R99, RZ ;  /* 0x80000063ff0b7210 */ /* 0x000fe40007f1e0ff */
[----:B------:R-:W-:-:S03]  /*0860*/  I2FP.F32.U32 R0, R6 ;  /* 0x0000000600007245 */ /* 0x000fc60000201000 */
[----:B------:R-:W1:Y:S01]  /*0870*/  LDC.64 R30, c[0x0][0x640] ;  /* 0x00019000ff1e7b82 */ /* 0x000e620000000a00 */
[----:B------:R-:W-:Y:S02]  /*0880*/  IMAD.X R13, RZ, RZ, ~R7, P0 ;  /* 0x000000ffff0d7224 */ /* 0x000fe400000e0e07 */
[----:B------:R-:W-:Y:S01]  /*0890*/  FMUL R0, R0, UR4 ;  /* 0x0000000400007c20 */ /* 0x000fe20008400000 */
[----:B------:R-:W-:Y:S01]  /*08a0*/  IMAD.WIDE.U32 R8, R11, R22, R16 ;  /* 0x000000160b087225 */ /* 0x000fe200078e0010 */
[----:B------:R-:W-:-:S03]  /*08b0*/  ULDC UR4, c[0x0][0x154] ;  /* 0x0000550000047ab9 */ /* 0x000fc60000000800 */
[----:B------:R-:W-:Y:S01]  /*08c0*/  IMAD R10, R13, R22, RZ ;  /* 0x000000160d0a7224 */ /* 0x000fe200078e02ff */
[----:B------:R-:W2:Y:S01]  /*08d0*/  LDC R7, c[0x0][0x144] ;  /* 0x00005100ff077b82 */ /* 0x000ea20000000800 */
[----:B------:R-:W3:Y:S02]  /*08e0*/  F2I.U32.TRUNC.NTZ R0, R0 ;  /* 0x0000000000007305 */ /* 0x000ee4000020f000 */
[----:B------:R-:W-:-:S04]  /*08f0*/  IMAD R11, R11, R23, R10 ;  /* 0x000000170b0b7224 */ /* 0x000fc800078e020a */
[----:B------:R-:W-:Y:S01]  /*0900*/  IMAD.IADD R9, R9, 0x1, R11 ;  /* 0x0000000109097824 */ /* 0x000fe200078e020b */
[----:B------:R-:W4:Y:S01]  /*0910*/  LDC R24, c[0x0][0x608] ;  /* 0x00018200ff187b82 */ /* 0x000f220000000800 */
[----:B------:R-:W-:-:S03]  /*0920*/  IMAD.MOV.U32 R11, RZ, RZ, -0x1 ;  /* 0xffffffffff0b7424 */ /* 0x000fc600078e00ff */
[-CC-:B0-----:R-:W-:Y:S02]  /*0930*/  SHF.R.U64 R22, R8, R12.reuse, R9.reuse ;  /* 0x0000000c08167219 */ /* 0x181fe40000001209 */
[----:B------:R-:W-:Y:S02]  /*0940*/  I2FP.F32.U32 R8, R3 ;  /* 0x0000000300087245 */ /* 0x000fe40000201000 */
[----:B------:R-:W0:Y:S01]  /*0950*/  LDC R28, c[0x0][0x658] ;  /* 0x00019600ff1c7b82 */ /* 0x000e220000000800 */
[----:B-1----:R-:W-:Y:S01]  /*0960*/  ISETP.NE.U32.AND P0, PT, R30, RZ, PT ;  /* 0x000000ff1e00720c */ /* 0x002fe20003f05070 */
[----:B---3--:R-:W-:Y:S02]  /*0970*/  IMAD.MOV R10, RZ, RZ, -R0 ;  /* 0x000000ffff0a7224 */ /* 0x008fe400078e0a00 */
[----:B------:R-:W-:Y:S01]  /*0980*/  FMUL R8, R8, UR4 ;  /* 0x0000000408087c20 */ /* 0x000fe20008400000 */
[----:B------:R-:W-:Y:S02]  /*0990*/  SHF.R.U32.HI R9, RZ, R12, R9 ;  /* 0x0000000cff097219 */ /* 0x000fe40000011609 */
[----:B------:R-:W-:Y:S01]  /*09a0*/  ISETP.NE.AND.EX P0, PT, R31, RZ, PT, P0 ;  /* 0x000000ff1f00720c */ /* 0x000fe20003f05300 */
[----:B------:R1:W3:Y:S01]  /*09b0*/  F2I.U32.TRUNC.NTZ R15, R8 ;  /* 0x00000008000f7305 */ /* 0x0002e2000020f000 */
[----:B------:R-:W1:Y:S01]  /*09c0*/  LDC R20, c[0x0][0x148] ;  /* 0x00005200ff147b82 */ /* 0x000e620000000800 */
[----:B--2---:R-:W-:-:S07]  /*09d0*/  IMAD R0, R7, R10, R6 ;  /* 0x0000000a07007224 */ /* 0x004fce00078e0206 */
[----:B------:R-:W2:Y:S01]  /*09e0*/  LDC R26, c[0x0][0x600] ;  /* 0x00018000ff1a7b82 */ /* 0x000ea20000000800 */
[-CC-:B----4-:R-:W-:Y:S02]  /*09f0*/  SHF.R.U64 R32, R22, R24.reuse, R9.reuse ;  /* 0x0000001816207219 */ /* 0x190fe40000001209 */
[----:B------:R-:W-:Y:S01]  /*0a00*/  SHF.R.U32.HI R7, RZ, R24, R9 ;  /* 0x00000018ff077219 */ /* 0x000fe20000011609 */
[----:B------:R-:W-:-:S04]  /*0a10*/  IMAD.MOV.U32 R9, RZ, RZ, 0x1 ;  /* 0x00000001ff097424 */ /* 0x000fc800078e00ff */
[----:B------:R-:W4:Y:S01]  /*0a20*/  LDC R21, c[0x0][0x648] ;  /* 0x00019200ff157b82 */ /* 0x000f220000000800 */
[-C--:B0-----:R-:W-:Y:S02]  /*0a30*/  SHF.L.U32 R6, R11, R28.reuse, RZ ;  /* 0x0000001c0b067219 */ /* 0x081fe400000006ff */
[--C-:B------:R-:W-:Y:S02]  /*0a40*/  SHF.R.U64 R24, R32, R28, R7.reuse ;  /* 0x0000001c20187219 */ /* 0x100fe40000001207 */
[----:B------:R-:W-:Y:S02]  /*0a50*/  LOP3.LUT R13, RZ, R6, RZ, 0x33, !PT ;  /* 0x00000006ff0d7212 */ /* 0x000fe400078e33ff */
[-C--:B------:R-:W-:Y:S01]  /*0a60*/  SHF.R.U32.HI R7, RZ, R28.reuse, R7 ;  /* 0x0000001cff077219 */ /* 0x080fe20000011607 */
[----:B------:R-:W0:Y:S01]  /*0a70*/  LDC R23, c[0x0][0x638] ;  /* 0x00018e00ff177b82 */ /* 0x000e220000000800 */
[----:B------:R-:W-:Y:S01]  /*0a80*/  SHF.L.U32 R12, R9, R28, RZ ;  /* 0x0000001c090c7219 */ /* 0x000fe200000006ff */
[----:B------:R-:W-:-:S06]  /*0a90*/  IMAD.MOV.U32 R6, RZ, RZ, R24 ;  /* 0x000000ffff067224 */ /* 0x000fcc00078e0018 */
[----:B------:R-:W0:Y:S01]  /*0aa0*/  LDC R101, c[0x0][0x610] ;  /* 0x00018400ff657b82 */ /* 0x000e220000000800 */
[----:B-1-3--:R-:W-:Y:S05]  /*0ab0*/  @!P0 BRA `(.L_x_6) ;  /* 0x0000000000288947 */ /* 0x00afea0003800000 */
[----:B------:R-:W1:Y:S02]  /*0ac0*/  LDC R11, c[0x0][0x64c] ;  /* 0x00019300ff0b7b82 */ /* 0x000e640000000800 */
[----:B-1----:R-:W-:-:S05]  /*0ad0*/  IADD3 R11, P0, R24, R11, RZ ;  /* 0x0000000b180b7210 */ /* 0x002fca0007f1e0ff */
        /* <DEDUP_REMOVED lines=8> */
.L_x_6:
[----:B----4-:R-:W-:Y:S01]  /*0b60*/  SHF.R.U64 R6, R6, R21, R7 ;  /* 0x0000001506067219 */ /* 0x010fe20000001207 */
[----:B--2---:R-:W-:Y:S01]  /*0b70*/  VIADD R7, R26, 0xffffffff ;  /* 0xffffffff1a077836 */ /* 0x004fe20000000000 */
[----:B------:R-:W-:Y:S01]  /*0b80*/  LOP3.LUT R13, R32, R13, RZ, 0xc0, !PT ;  /* 0x0000000d200d7212 */ /* 0x000fe200078ec0ff */
[----:B------:R-:W-:Y:S02]  /*0b90*/  IMAD.MOV R15, RZ, RZ, -R15 ;  /* 0x000000ffff0f7224 */ /* 0x000fe400078e0a0f */
[----:B------:R-:W-:Y:S02]  /*0ba0*/  IMAD.MOV R8, RZ, RZ, -R6 ;  /* 0x000000ffff087224 */ /* 0x000fe400078e0a06 */
[----:B------:R-:W-:Y:S01]  /*0bb0*/  IMAD R13, R12, R6, R13 ;  /* 0x000000060c0d7224 */ /* 0x000fe200078e020d */
[----:B------:R-:W-:Y:S01]  /*0bc0*/  LOP3.LUT R6, R22, R7, RZ, 0xc0, !PT ;  /* 0x0000000716067212 */ /* 0x000fe200078ec0ff */
[----:B------:R-:W-:Y:S02]  /*0bd0*/  @P3 IMAD R0, R20, R15, R3 ;  /* 0x0000000f14003224 */ /* 0x000fe400078e0203 */
[----:B0-----:R-:W-:-:S02]  /*0be0*/  IMAD R3, R8, R23, R24 ;  /* 0x0000001708037224 */ /* 0x001fc400078e0218 */
[----:B------:R-:W-:Y:S02]  /*0bf0*/  IMAD R101, R13, R101, R0 ;  /* 0x000000650d657224 */ /* 0x000fe400078e0200 */
[----:B------:R-:W-:Y:S02]  /*0c00*/  IMAD R6, R3, R26, R6 ;  /* 0x0000001a03067224 */ /* 0x000fe400078e0206 */
[----:B------:R-:W-:-:S03]  /*0c10*/  IMAD.MOV.U32 R0, RZ, RZ, 0x1 ;  /* 0x00000001ff007424 */ /* 0x000fc600078e00ff */
[----:B------:R-:W-:Y:S02]  /*0c20*/  SEL R100, R6, R101, !P3 ;  /* 0x0000006506647207 */ /* 0x000fe40005800000 */
[----:B------:R-:W-:-:S07]  /*0c30*/  SEL R101, R101, R6, !P3 ;  /* 0x0000000665657207 */ /* 0x000fce0005800000 */
.L_x_4:
[----:B------:R-:W-:-:S08]  /*0c40*/  NOP ;  /* 0x0000000000007918 */ /* 0x000fd00000000000 */
[----:B------:R-:W0:Y:S02]  /*0c50*/  USETMAXREG.TRY_ALLOC.CTAPOOL UP0, 0xe8 ;  /* 0x000000e8000079c8 */ /* 0x000e240008000600 */
[----:B0-----:R-:W-:-:S13]  /*0c60*/  PLOP3.LUT P0, PT, PT, PT, UP0, 0x80, 0x0 ;  /* 0x000000000000781c */ /* 0x001fda0003f0f008 */
[----:B------:R-:W-:Y:S05]  /*0c70*/  @!P0 BRA `(.L_x_4) ;  /* 0xfffffffc00f08947 */ /* 0x000fea000383ffff */
[----:B------:R-:W-:Y:S01]  /*0c80*/  ULDC.64 UR4, c[0x0][0x598] ;  /* 0x0001660000047ab9 */ /* 0x000fe20000000a00 */
[----:B------:R-:W-:Y:S01]  /*0c90*/  ULDC.64 UR38, c[0x0][0x208] ;  /* 0x0000820000267ab9 */ /* 0x000fe20000000a00 */
[----:B------:R-:W-:-:S04]  /*0ca0*/  ISETP.NE.U32.AND P0, PT, RZ, UR4, PT ;  /* 0x00000004ff007c0c */ /* 0x000fc8000bf05070 */
[----:B------:R-:W-:-:S13]  /*0cb0*/  ISETP.NE.AND.EX P0, PT, RZ, UR5, PT, P0 ;  /* 0x00000005ff007c0c */ /* 0x000fda000bf05300 */
[----:B------:R-:W-:Y:S05]  /*0cc0*/  @!P0 BRA `(.L_x_7) ;  /* 0x00000000001c8947 */ /* 0x000fea0003800000 */
[----:B------:R-:W0:Y:S02]  /*0cd0*/  LDC.64 R6, c[0x0][0x598] ;  /* 0x00016600ff067b82 */ /* 0x000e240000000a00 */
[----:B0-----:R-:W2:Y:S02]  /*0ce0*/  LDG.E.64 R6, desc[UR38][R6.64] ;  /* 0x0000002606067981 */ /* 0x001ea4000c1e1b00 */
[----:B--2---:R-:W-:-:S04]  /*0cf0*/  ISETP.NE.U32.AND P0, PT, R6, RZ, PT ;  /* 0x000000ff0600720c */ /* 0x004fc80003f05070 */
[----:B------:R-:W-:-:S13]  /*0d00*/  ISETP.NE.AND.EX P0, PT, R7, RZ, PT, P0 ;  /* 0x000000ff0700720c */ /* 0x000fda0003f05300 */
[----:B------:R-:W-:Y:S05]  /*0d10*/  @!P0 BRA `(.L_x_7) ;  /* 0x0000000000088947 */ /* 0x000fea0003800000 */
[----:B------:R0:W5:Y:S01]  /*0d20*/  LD.E R19, desc[UR38][R6.64] ;  /* 0x0000002606137980 */ /* 0x000162000c101900 */
[----:B------:R-:W-:Y:S05]  /*0d30*/  BRA `(.L_x_8) ;  /* 0x0000000000247947 */ /* 0x000fea0003800000 */
.L_x_7:
[----:B------:R-:W-:Y:S02]  /*0d40*/  ULDC.64 UR4, c[0x0][0x588] ;  /* 0x0001620000047ab9 */ /* 0x000fe40000000a00 */
[----:B------:R-:W-:-:S04]  /*0d50*/  ISETP.NE.U32.AND P0, PT, RZ, UR4, PT ;  /* 0x00000004ff007c0c */ /* 0x000fc8000bf05070 */
[----:B------:R-:W-:-:S13]  /*0d60*/  ISETP.NE.AND.EX P0, PT, RZ, UR5, PT, P0 ;  /* 0x00000005ff007c0c */ /* 0x000fda000bf05300 */
[----:B------:R-:W-:Y:S05]  /*0d70*/  @!P0 BRA `(.L_x_9) ;  /* 0x00000000000c8947 */ /* 0x000fea0003800000 */
[----:B------:R-:W0:Y:S02]  /*0d80*/  LDC.64 R6, c[0x0][0x588] ;  /* 0x00016200ff067b82 */ /* 0x000e240000000a00 */
[----:B0-----:R1:W5:Y:S01]  /*0d90*/  LDG.E R19, desc[UR38][R6.64] ;  /* 0x0000002606137981 */ /* 0x001362000c1e1900 */
[----:B------:R-:W-:Y:S05]  /*0da0*/  BRA `(.L_x_8) ;  /* 0x0000000000087947 */ /* 0x000fea0003800000 */
.L_x_9:
[----:B------:R-:W-:Y:S02]  /*0db0*/  ULDC UR4, c[0x0][0x580] ;  /* 0x0001600000047ab9 */ /* 0x000fe40000000800 */
[----:B------:R-:W-:-:S07]  /*0dc0*/  IMAD.U32 R19, RZ, RZ, UR4 ;  /* 0x00000004ff137e24 */ /* 0x000fce000f8e00ff */
.L_x_8:
[----:B------:R-:W-:Y:S02]  /*0dd0*/  ULDC.64 UR4, c[0x0][0x5a0] ;  /* 0x0001680000047ab9 */ /* 0x000fe40000000a00 */
[----:B------:R-:W-:-:S04]  /*0de0*/  ISETP.NE.U32.AND P0, PT, RZ, UR4, PT ;  /* 0x00000004ff007c0c */ /* 0x000fc8000bf05070 */
[----:B------:R-:W-:-:S13]  /*0df0*/  ISETP.NE.AND.EX P0, PT, RZ, UR5, PT, P0 ;  /* 0x00000005ff007c0c */ /* 0x000fda000bf05300 */
[----:B------:R-:W-:Y:S05]  /*0e00*/  @!P0 BRA `(.L_x_10) ;  /* 0x00000000001c8947 */ /* 0x000fea0003800000 */
[----:B01----:R-:W0:Y:S02]  /*0e10*/  LDC.64 R6, c[0x0][0x5a0] ;  /* 0x00016800ff067b82 */ /* 0x003e240000000a00 */
[----:B0-----:R-:W2:Y:S02]  /*0e20*/  LDG.E.64 R6, desc[UR38][R6.64] ;  /* 0x0000002606067981 */ /* 0x001ea4000c1e1b00 */
[----:B--2---:R-:W-:-:S04]  /*0e30*/  ISETP.NE.U32.AND P0, PT, R6, RZ, PT ;  /* 0x000000ff0600720c */ /* 0x004fc80003f05070 */
[----:B------:R-:W-:-:S13]  /*0e40*/  ISETP.NE.AND.EX P0, PT, R7, RZ, PT, P0 ;  /* 0x000000ff0700720c */ /* 0x000fda0003f05300 */
[----:B------:R-:W-:Y:S05]  /*0e50*/  @!P0 BRA `(.L_x_10) ;  /* 0x0000000000088947 */ /* 0x000fea0003800000 */
[----:B------:R0:W5:Y:S01]  /*0e60*/  LD.E R88, desc[UR38][R6.64] ;  /* 0x0000002606587980 */ /* 0x000162000c101900 */
[----:B------:R-:W-:Y:S05]  /*0e70*/  BRA `(.L_x_11) ;  /* 0x0000000000247947 */ /* 0x000fea0003800000 */
.L_x_10:
[----:B------:R-:W-:Y:S02]  /*0e80*/  ULDC.64 UR4, c[0x0][0x590] ;  /* 0x0001640000047ab9 */ /* 0x000fe40000000a00 */
[----:B------:R-:W-:-:S04]  /*0e90*/  ISETP.NE.U32.AND P0, PT, RZ, UR4, PT ;  /* 0x00000004ff007c0c */ /* 0x000fc8000bf05070 */
[----:B------:R-:W-:-:S13]  /*0ea0*/  ISETP.NE.AND.EX P0, PT, RZ, UR5, PT, P0 ;  /* 0x00000005ff007c0c */ /* 0x000fda000bf05300 */
[----:B------:R-:W-:Y:S05]  /*0eb0*/  @!P0 BRA `(.L_x_12) ;  /* 0x00000000000c8947 */ /* 0x000fea0003800000 */
[----:B------:R-:W2:Y:S02]  /*0ec0*/  LDC.64 R88, c[0x0][0x590] ;  /* 0x00016400ff587b82 */ /* 0x000ea40000000a00 */
[----:B--2---:R2:W5:Y:S01]  /*0ed0*/  LDG.E R88, desc[UR38][R88.64] ;  /* 0x0000002658587981 */ /* 0x004562000c1e1900 */
[----:B------:R-:W-:Y:S05]  /*0ee0*/  BRA `(.L_x_11) ;  /* 0x0000000000087947 */ /* 0x000fea0003800000 */
.L_x_12:
[----:B------:R-:W-:Y:S02]  /*0ef0*/  ULDC UR4, c[0x0][0x584] ;  /* 0x0001610000047ab9 */ /* 0x000fe40000000800 */
[----:B------:R-:W-:-:S07]  /*0f00*/  IMAD.U32 R88, RZ, RZ, UR4 ;  /* 0x00000004ff587e24 */ /* 0x000fce000f8e00ff */
.L_x_11:
[----:B------:R-:W-:-:S13]  /*0f10*/  LOP3.LUT P0, RZ, R0, 0xff, RZ, 0xc0, !PT ;  /* 0x000000ff00ff7812 */ /* 0x000fda000780c0ff */
[----:B------:R-:W-:Y:S05]  /*0f20*/  @!P0 EXIT ;  /* 0x000000000000894d */ /* 0x000fea0003800000 */
[----:B------:R-:W3:Y:S01]  /*0f30*/  LDC R90, c[0x0][0x658] ;  /* 0x00019600ff5a7b82 */ /* 0x000ee20000000800 */
[----:B------:R-:W-:Y:S01]  /*0f40*/  LOP3.LUT R14, R14, 0x1, RZ, 0xc0, !PT ;  /* 0x000000010e0e7812 */ /* 0x000fe200078ec0ff */
[----:B------:R-:W-:Y:S01]  /*0f50*/  ULDC.64 UR6, c[0x0][0x288] ;  /* 0x0000a20000067ab9 */ /* 0x000fe20000000a00 */
[----:B------:R-:W-:Y:S01]  /*0f60*/  SHF.R.U32.HI R0, RZ, 0x2, R4 ;  /* 0x00000002ff007819 */ /* 0x000fe20000011604 */
[----:B------:R-:W-:Y:S01]  /*0f70*/  UIADD3 UR4, UR7, 0x3f, URZ ;  /* 0x0000003f07047890 */ /* 0x000fe2000fffe03f */
[----:B------:R-:W-:Y:S01]  /*0f80*/  SHF.R.U32.HI R5, RZ, 0x1, R5 ;  /* 0x00000001ff057819 */ /* 0x000fe20000011605 */
[----:B------:R-:W-:Y:S01]  /*0f90*/  IMAD.SHL.U32 R3, R14, 0x40, RZ ;  /* 0x000000400e037824 */ /* 0x000fe200078e00ff */
[----:B------:R-:W-:Y:S01]  /*0fa0*/  LOP3.LUT R0, R0, 0x7, RZ, 0xc0, !PT ;  /* 0x0000000700007812 */ /* 0x000fe200078ec0ff */
[----:B------:R-:W4:Y:S01]  /*0fb0*/  LDC.64 R92, c[0x0][0x5c8] ;  /* 0x00017200ff5c7b82 */ /* 0x000f220000000a00 */
[----:B------:R-:W-:Y:S01]  /*0fc0*/  USHF.R.S32.HI UR5, URZ, 0x1f, UR4 ;  /* 0x0000001f3f057899 */ /* 0x000fe20008011404 */
[----:B------:R-:W-:Y:S01]  /*0fd0*/  LOP3.LUT R5, R5, 0x30, RZ, 0xc0, !PT ;  /* 0x0000003005057812 */ /* 0x000fe200078ec0ff */
[----:B01----:R-:W-:Y:S01]  /*0fe0*/  IMAD.MOV.U32 R7, RZ, RZ, 0x1 ;  /* 0x00000001ff077424 */ /* 0x003fe200078e00ff */
[--C-:B------:R-:W-:Y:S01]  /*0ff0*/  LOP3.LUT R22, R3, 0x40, R0.reuse, 0xe2, !PT ;  /* 0x0000004003167812 */ /* 0x100fe200078ee200 */
[----:B------:R-:W-:Y:S01]  /*1000*/  ULEA.HI UR5, UR5, UR4, URZ, 0x6 ;  /* 0x0000000405057291 */ /* 0x000fe2000f8f303f */
[-C--:B------:R-:W-:Y:S01]  /*1010*/  IADD3 R3, RZ, -R5.reuse, -R0 ;  /* 0x80000005ff037210 */ /* 0x080fe20007ffe800 */
[----:B------:R-:W-:Y:S01]  /*1020*/  IMAD.U32 R6, RZ, RZ, UR6 ;  /* 0x00000006ff067e24 */ /* 0x000fe2000f8e00ff */
[----:B------:R-:W0:Y:S01]  /*1030*/  LDC R95, c[0x0][0x600] ;  /* 0x00018000ff5f7b82 */ /* 0x000e220000000800 */
[----:B------:R-:W-:Y:S01]  /*1040*/  LOP3.LUT R22, R22, R5, RZ, 0xfc, !PT ;  /* 0x0000000516167212 */ /* 0x000fe200078efcff */
[----:B------:R-:W-:Y:S01]  /*1050*/  IMAD.MOV.U32 R5, RZ, RZ, -0x1 ;  /* 0xffffffffff057424 */ /* 0x000fe200078e00ff */
[----:B------:R-:W-:Y:S01]  /*1060*/  USHF.R.S32.HI UR43, URZ, 0x6, UR5 ;  /* 0x000000063f2b7899 */ /* 0x000fe20008011405 */
[----:B--2---:R-:W-:Y:S01]  /*1070*/  LOP3.LUT R89, R4, 0x3, RZ, 0xc0, !PT ;  /* 0x0000000304597812 */ /* 0x004fe200078ec0ff */
[----:B------:R-:W-:Y:S01]  /*1080*/  IMAD R3, R14, -0x40, R3 ;  /* 0xffffffc00e037824 */ /* 0x000fe200078e0203 */
[----:B------:R-:W-:Y:S01]  /*1090*/  LOP3.LUT R94, R4, 0x80, RZ, 0xc0, !PT ;  /* 0x00000080045e7812 */ /* 0x000fe200078ec0ff */
[----:B------:R-:W-:Y:S01]  /*10a0*/  UISETP.LT.AND UP0, UPT, UR43, 0x1, UPT ;  /* 0x000000012b00788c */ /* 0x000fe2000bf01270 */
[-C--:B---3--:R-:W-:Y:S01]  /*10b0*/  SHF.L.U32 R5, R5, R90.reuse, RZ ;  /* 0x0000005a05057219 */ /* 0x088fe200000006ff */
[----:B------:R-:W-:Y:S01]  /*10c0*/  ULDC UR4, c[0x0][0x284] ;  /* 0x0000a10000047ab9 */ /* 0x000fe20000000800 */
[----:B------:R-:W-:Y:S01]  /*10d0*/  IMAD R89, R89, -0x2, R6 ;  /* 0xfffffffe59597824 */ /* 0x000fe200078e0206 */
[----:B------:R-:W-:Y:S01]  /*10e0*/  USEL UR44, UR43, 0x1, UP0 ;  /* 0x000000012b2c7887 */ /* 0x000fe20008000000 */
[----:B------:R-:W-:Y:S01]  /*10f0*/  SHF.L.U32 R90, R7, R90, RZ ;  /* 0x0000005a075a7219 */ /* 0x000fe200000006ff */
[----:B------:R-:W-:Y:S01]  /*1100*/  VIADD R97, R3, UR4 ;  /* 0x0000000403617c36 */ /* 0x000fe20008000000 */
[----:B------:R-:W-:Y:S01]  /*1110*/  LOP3.LUT R98, R18, 0x1, RZ, 0xfc, !PT ;  /* 0x0000000112627812 */ /* 0x000fe200078efcff */
[----:B------:R-:W-:Y:S01]  /*1120*/  IMAD.MOV.U32 R23, RZ, RZ, RZ ;  /* 0x000000ffff177224 */ /* 0x000fe200078e00ff */
[C---:B----4-:R-:W-:Y:S01]  /*1130*/  SHF.L.U64.HI R91, R92.reuse, 0x3, R93 ;  /* 0x000000035c5b7819 */ /* 0x050fe2000001025d */
[----:B------:R-:W-:Y:S01]  /*1140*/  IMAD.SHL.U32 R92, R92, 0x8, RZ ;  /* 0x000000085c5c7824 */ /* 0x000fe200078e00ff */
[----:B------:R-:W-:Y:S01]  /*1150*/  SHF.R.U32.HI R94, RZ, 0x7, R94 ;  /* 0x00000007ff5e7819 */ /* 0x000fe2000001165e */
[----:B------:R-:W-:Y:S01]  /*1160*/  IMAD.SHL.U32 R93, R4, 0x2, RZ ;  /* 0x00000002045d7824 */ /* 0x000fe200078e00ff */
[----:B------:R-:W-:Y:S01]  /*1170*/  LOP3.LUT R96, RZ, R5, RZ, 0x33, !PT ;  /* 0x00000005ff607212 */ /* 0x000fe200078e33ff */
[----:B------:R-:W-:Y:S01]  /*1180*/  UIADD3 UR44, UR43, -UR44, URZ ;  /* 0x8000002c2b2c7290 */ /* 0x000fe2000fffe03f */
[----:B------:R-:W-:Y:S01]  /*1190*/  UMOV UR40, URZ ;  /* 0x0000003f00287c82 */ /* 0x000fe20008000000 */
[----:B0-----:R-:W-:Y:S01]  /*11a0*/  VIADD R95, R95, 0xffffffff ;  /* 0xffffffff5f5f7836 */ /* 0x001fe20000000000 */
[----:B------:R-:W-:-:S09]  /*11b0*/  UMOV UR41, URZ ;  /* 0x0000003f00297c82 */ /* 0x000fd20008000000 */
.L_x_158:
[----:B0-----:R-:W0:Y:S01]  /*11c0*/  SHFL.IDX PT, R0, R94, RZ, 0x1f ;  /* 0x00001fff5e007589 */ /* 0x001e2200000e0000 */
[----:B-1----:R-:W1:Y:S01]  /*11d0*/  S2UR UR7, SR_CgaCtaId ;  /* 0x00000000000779c3 */ /* 0x002e620000008800 */
[----:B------:R-:W-:Y:S01]  /*11e0*/  UMOV UR6, 0x400 ;  /* 0x0000040000067882 */ /* 0x000fe20000000000 */
[----:B0-----:R-:W-:Y:S01]  /*11f0*/  R2UR UR4, R0 ;  /* 0x00000000000472ca */ /* 0x001fe200000e0000 */
[----:B-1----:R-:W-:-:S12]  /*1200*/  ULEA UR46, UR7, UR6, 0x18 ;  /* 0x00000006072e7291 */ /* 0x002fd8000f8ec03f */
[----:B------:R-:W-:-:S04]  /*1210*/  ULEA.HI UR5, UR4, UR4, URZ, 0x1 ;  /* 0x0000000404057291 */ /* 0x000fc8000f8f083f */
[----:B------:R-:W-:-:S04]  /*1220*/  ULOP3.LUT UR5, UR5, 0x7fffe, URZ, 0xc0, !UPT ;  /* 0x0007fffe05057892 */ /* 0x000fc8000f8ec03f */
[----:B------:R-:W-:-:S03]  /*1230*/  UIADD3 UR5, UR4, -UR5, URZ ;  /* 0x8000000504057290 */ /* 0x000fc6000fffe03f */
[----:B------:R-:W-:Y:S01]  /*1240*/  ULDC UR4, c[0x0][0x28c] ;  /* 0x0000a30000047ab9 */ /* 0x000fe20000000800 */
[----:B------:R-:W-:Y:S01]  /*1250*/  ULEA UR5, UR5, UR46, 0xd ;  /* 0x0000002e05057291 */ /* 0x000fe2000f8e683f */
[----:B------:R-:W-:-:S03]  /*1260*/  ISETP.LT.AND P0, PT, RZ, UR4, PT ;  /* 0x00000004ff007c0c */ /* 0x000fc6000bf01270 */
[----:B------:R-:W-:-:S04]  /*1270*/  UIADD3 UR5, UR5, 0x100, URZ ;  /* 0x0000010005057890 */ /* 0x000fc8000fffe03f */
[----:B------:R-:W-:-:S04]  /*1280*/  USHF.R.U32.HI UR5, URZ, 0x4, UR5 ;  /* 0x000000043f057899 */ /* 0x000fc80008011605 */
[----:B------:R-:W-:-:S04]  /*1290*/  ULOP3.LUT UR5, UR5, 0x3fff, URZ, 0xc0, !UPT ;  /* 0x00003fff05057892 */ /* 0x000fc8000f8ec03f */
[----:B------:R-:W-:Y:S01]  /*12a0*/  ULOP3.LUT UR45, UR5, 0x10000, URZ, 0xfc, !UPT ;  /* 0x00010000052d7892 */ /* 0x000fe2000f8efc3f */
[----:B--2345:R-:W-:Y:S11]  /*12b0*/  @P0 BRA `(.L_x_13) ;  /* 0x0000000000400947 */ /* 0x03cff60003800000 */
[----:B------:R-:W-:Y:S01]  /*12c0*/  MOV R0, 0x0 ;  /* 0x0000000000007802 */ /* 0x000fe20000000f00 */
[----:B------:R-:W-:Y:S01]  /*12d0*/  ULDC.64 UR4, c[0x4][0x68] ;  /* 0x01001a0000047ab9 */ /* 0x000fe20000000a00 */
[----:B------:R-:W-:Y:S01]  /*12e0*/  ULDC.64 UR6, c[0x4][0x8] ;  /* 0x0100020000067ab9 */ /* 0x000fe20000000a00 */
[----:B------:R-:W-:Y:S01]  /*12f0*/  IMAD.U32 R4, RZ, RZ, UR4 ;  /* 0x00000004ff047e24 */ /* 0x000fe2000f8e00ff */
[----:B------:R0:W1:Y:S01]  /*1300*/  LDC.64 R14, c[0x4][R0] ;  /* 0x01000000000e7b82 */ /* 0x0000620000000a00 */
[----:B------:R-:W-:Y:S01]  /*1310*/  IMAD.U32 R5, RZ, RZ, UR5 ;  /* 0x00000005ff057e24 */ /* 0x000fe2000f8e00ff */
[----:B------:R-:W-:Y:S01]  /*1320*/  ULDC.64 UR4, c[0x4][0x70] ;  /* 0x01001c0000047ab9 */ /* 0x000fe20000000a00 */
[----:B------:R-:W-:Y:S02]  /*1330*/  IMAD.U32 R10, RZ, RZ, UR6 ;  /* 0x00000006ff0a7e24 */ /* 0x000fe4000f8e00ff */
[----:B------:R-:W-:Y:S02]  /*1340*/  IMAD.U32 R6, RZ, RZ, UR4 ;  /* 0x00000004ff067e24 */ /* 0x000fe4000f8e00ff */
[----:B------:R-:W-:-:S02]  /*1350*/  IMAD.U32 R7, RZ, RZ, UR5 ;  /* 0x00000005ff077e24 */ /* 0x000fc4000f8e00ff */
[----:B------:R-:W-:Y:S02]  /*1360*/  IMAD.U32 R11, RZ, RZ, UR7 ;  /* 0x00000007ff0b7e24 */ /* 0x000fe4000f8e00ff */
[----:B------:R-:W-:Y:S02]  /*1370*/  IMAD.MOV.U32 R8, RZ, RZ, 0x1e1 ;  /* 0x000001e1ff087424 */ /* 0x000fe400078e00ff */
[----:B------:R-:W-:Y:S02]  /*1380*/  IMAD.MOV.U32 R12, RZ, RZ, 0x1 ;  /* 0x00000001ff0c7424 */ /* 0x000fe400078e00ff */
[----:B0-----:R-:W-:-:S07]  /*1390*/  IMAD.MOV.U32 R13, RZ, RZ, RZ ;  /* 0x000000ffff0d7224 */ /* 0x001fce00078e00ff */
[----:B------:R-:W-:-:S07]  /*13a0*/  LEPC R20, `(.L_x_13) ;  /* 0x000000001014794e */ /* 0x000fce0000000000 */
[----:B-1---5:R-:W-:Y:S05]  /*13b0*/  CALL.ABS.NOINC R14 ;  /* 0x000000000e007343 */ /* 0x022fea0003c00000 */
.L_x_13:
[----:B------:R-:W-:-:S13]  /*13c0*/  ISETP.NE.AND P0, PT, R98, 0x3, PT ;  /* 0x000000036200780c */ /* 0x000fda0003f05270 */
[----:B------:R-:W-:Y:S05]  /*13d0*/  @!P0 BRA `(.L_x_14) ;  /* 0x0000000000048947 */ /* 0x000fea0003800000 */
[----:B------:R-:W-:Y:S01]  /*13e0*/  BPT.TRAP 0x1 ;  /* 0x000000040000795c */ /* 0x000fe20000300000 */
.L_x_14:
[----:B------:R-:W-:Y:S02]  /*13f0*/  IMAD.U32 R3, RZ, RZ, UR41 ;  /* 0x00000029ff037e24 */ /* 0x000fe4000f8e00ff */
[----:B------:R-:W-:-:S03]  /*1400*/  IMAD.U32 R0, RZ, RZ, UR40 ;  /* 0x00000028ff007e24 */ /* 0x000fc6000f8e00ff */
[----:B------:R-:W-:Y:S02]  /*1410*/  LEA R3, R3, UR46, 0x3 ;  /* 0x0000002e03037c11 */ /* 0x000fe4000f8e18ff */
[----:B------:R-:W-:-:S04]  /*1420*/  SHF.L.U32 R0, R0, 0x1f, RZ ;  /* 0x0000001f00007819 */ /* 0x000fc800000006ff */
[----:B------:R0:W1:Y:S01]  /*1430*/  SYNCS.PHASECHK.TRANS64.TRYWAIT P1, [R3+URZ], R0 ;  /* 0x00000000030075a7 */ /* 0x000062000802017f */
[----:B------:R-:W-:Y:S05]  /*1440*/  @!P0 BRA `(.L_x_15) ;  /* 0x0000000000048947 */ /* 0x000fea0003800000 */
[----:B------:R-:W-:Y:S01]  /*1450*/  BPT.TRAP 0x1 ;  /* 0x000000040000795c */ /* 0x000fe20000300000 */
.L_x_15:
[----:B------:R-:W-:-:S05]  /*1460*/  IMAD.U32 R4, RZ, RZ, UR44 ;  /* 0x0000002cff047e24 */ /* 0x000fca000f8e00ff */
[----:B------:R-:W-:Y:S01]  /*1470*/  ISETP.GE.AND P2, PT, R4, 0x1, PT ;  /* 0x000000010400780c */ /* 0x000fe20003f46270 */
[----:B-1----:R-:W-:-:S12]  /*1480*/  @P1 BRA `(.L_x_16) ;  /* 0x0000000000081947 */ /* 0x002fd80003800000 */
[----:B------:R-:W1:Y:S02]  /*1490*/  SYNCS.PHASECHK.TRANS64.TRYWAIT P1, [R3+URZ], R0 ;  /* 0x00000000030075a7 */ /* 0x000e64000802017f */
[----:B-1----:R-:W-:Y:S05]  /*14a0*/  @!P1 BRA `(.L_x_17) ;  /* 0x00000064007c9947 */ /* 0x002fea0003800000 */
.L_x_16:
[----:B------:R-:W-:Y:S05]  /*14b0*/  WARPSYNC.ALL ;  /* 0x0000000000007948 */ /* 0x000fea0003800000 */
[----:B------:R-:W-:Y:S01]  /*14c0*/  UIADD3 UR4, UR46, 0x10100, URZ ;  /* 0x000101002e047890 */ /* 0x000fe2000fffe03f */
[----:B------:R-:W-:Y:S01]  /*14d0*/  WARPGROUP.ARRIVE ;  /* 0x00000000000079c5 */ /* 0x000fe20000000000 */
[----:B------:R-:W-:Y:S02]  /*14e0*/  ULEA UR5, UR41, UR45, 0xa ;  /* 0x0000002d29057291 */ /* 0x000fe4000f8e503f */
[----:B------:R-:W-:Y:S01]  /*14f0*/  USHF.R.U32.HI UR4, URZ, 0x4, UR4 ;  /* 0x000000043f047899 */ /* 0x000fe20008011604 */
[----:B------:R-:W-:Y:S01]  /*1500*/  UMOV UR9, 0x40000040 ;  /* 0x4000004000097882 */ /* 0x000fe20000000000 */
[----:B------:R-:W-:-:S02]  /*1510*/  UMOV UR11, 0x40000040 ;  /* 0x40000040000b7882 */ /* 0x000fc40000000000 */
[----:B------:R-:W-:Y:S01]  /*1520*/  ULOP3.LUT UR4, UR4, 0x3fff, URZ, 0xc0, !UPT ;  /* 0x00003fff04047892 */ /* 0x000fe2000f8ec03f */
[----:B------:R-:W-:-:S03]  /*1530*/  UMOV UR8, UR5 ;  /* 0x0000000500087c82 */ /* 0x000fc60008000000 */
[----:B------:R-:W-:-:S04]  /*1540*/  ULOP3.LUT UR4, UR4, 0x10000, URZ, 0xfc, !UPT ;  /* 0x0001000004047892 */ /* 0x000fc8000f8efc3f */
[----:B------:R-:W-:-:S07]  /*1550*/  ULEA UR6, UR41, UR4, 0xa ;  /* 0x0000000429067291 */ /* 0x000fce000f8e503f */
[----:B------:R-:W-:Y:S02]  /*1560*/  UMOV UR10, UR6 ;  /* 0x00000006000a7c82 */ /* 0x000fe40008000000 */
[----:B------:R-:W-:Y:S01]  /*1570*/  HGMMA.64x128x16.F32 R24, gdesc[UR8], RZ, !UPT, gsb0 ;  /* 0x01e00000081879f0 */ /* 0x000fe2000c0008ff */
[----:B------:R-:W-:Y:S02]  /*1580*/  UIADD3 UR8, UR5, 0x2, URZ ;  /* 0x0000000205087890 */ /* 0x000fe4000fffe03f */
[----:B------:R-:W-:Y:S01]  /*1590*/  UIADD3 UR10, UR6, 0x2, URZ ;  /* 0x00000002060a7890 */ /* 0x000fe2000fffe03f */
[----:B------:R-:W-:Y:S01]  /*15a0*/  UMOV UR9, 0x40000040 ;  /* 0x4000004000097882 */ /* 0x000fe20000000000 */
[----:B------:R-:W-:Y:S01]  /*15b0*/  UMOV UR11, 0x40000040 ;  /* 0x40000040000b7882 */ /* 0x000fe20000000000 */
[----:B------:R-:W-:Y:S02]  /*15c0*/  WARPGROUP.DEPBAR.LE gsb0, 0x0 ;  /* 0x00008000000079c5 */ /* 0x000fe40000010000 */
[----:B------:R-:W-:-:S06]  /*15d0*/  WARPGROUP.ARRIVE ;  /* 0x00000000000079c5 */ /* 0x000fcc0000000000 */
[----:B------:R-:W-:Y:S01]  /*15e0*/  HGMMA.64x128x16.F32 R24, gdesc[UR8], R24, gsb0 ;  /* 0x01e00000081879f0 */ /* 0x000fe20008000818 */
        /* <DEDUP_REMOVED lines=13> */
[----:B------:R-:W-:Y:S03]  /*16c0*/  HGMMA.64x128x16.F32 R24, gdesc[UR8], R24, gsb0 ;  /* 0x01e00000081879f0 */ /* 0x000fe60008000818 */
[----:B------:R-:W-:Y:S02]  /*16d0*/  WARPGROUP.DEPBAR.LE gsb0, 0x0 ;  /* 0x00008000000079c5 */ /* 0x000fe40000010000 */
[----:B------:R-:W-:Y:S05]  /*16e0*/  @!P2 BRA `(.L_x_18) ;  /* 0x00000004001ca947 */ /* 0x000fea0003800000 */
[----:B------:R-:W-:Y:S01]  /*16f0*/  UIADD3 UR5, UR41, 0x1, URZ ;  /* 0x0000000129057890 */ /* 0x000fe2000fffe03f */
[----:B01----:R-:W-:-:S03]  /*1700*/  IMAD.U32 R0, RZ, RZ, UR44 ;  /* 0x0000002cff007e24 */ /* 0x003fc6000f8e00ff */
[----:B------:R-:W-:-:S04]  /*1710*/  UISETP.NE.AND UP0, UPT, UR5, 0x4, UPT ;  /* 0x000000040500788c */ /* 0x000fc8000bf05270 */
[----:B------:R-:W-:Y:S02]  /*1720*/  USEL UR6, URZ, 0x1, UP0 ;  /* 0x000000013f067887 */ /* 0x000fe40008000000 */
[----:B------:R-:W-:Y:S02]  /*1730*/  USEL UR5, UR5, URZ, UP0 ;  /* 0x0000003f05057287 */ /* 0x000fe40008000000 */
[----:B------:R-:W-:-:S06]  /*1740*/  ULOP3.LUT UR6, UR40, UR6, URZ, 0x3c, !UPT ;  /* 0x0000000628067292 */ /* 0x000fcc000f8e3c3f */
[----:B------:R-:W-:Y:S01]  /*1750*/  IMAD.U32 R5, RZ, RZ, UR6 ;  /* 0x00000006ff057e24 */ /* 0x000fe2000f8e00ff */
[----:B------:R-:W-:-:S06]  /*1760*/  UMOV UR6, UR41 ;  /* 0x0000002900067c82 */ /* 0x000fcc0008000000 */
.L_x_25:
[----:B01----:R-:W-:Y:S05]  /*1770*/  @!P0 BRA `(.L_x_19) ;  /* 0x0000000000048947 */ /* 0x003fea0003800000 */
[----:B------:R-:W-:Y:S01]  /*1780*/  BPT.TRAP 0x1 ;  /* 0x000000040000795c */ /* 0x000fe20000300000 */
.L_x_19:
[----:B------:R-:W0:Y:S01]  /*1790*/  S2UR UR8, SR_CgaCtaId ;  /* 0x00000000000879c3 */ /* 0x000e220000008800 */
[----:B------:R-:W-:Y:S01]  /*17a0*/  UMOV UR7, 0x400 ;  /* 0x0000040000077882 */ /* 0x000fe20000000000 */
[----:B------:R-:W-:Y:S01]  /*17b0*/  SHF.L.U32 R3, R5, 0x1f, RZ ;  /* 0x0000001f05037819 */ /* 0x000fe200000006ff */
[----:B0-----:R-:W-:-:S04]  /*17c0*/  ULEA UR13, UR8, UR7, 0x18 ;  /* 0x00000007080d7291 */ /* 0x001fc8000f8ec03f */
[----:B------:R-:W-:-:S09]  /*17d0*/  ULEA UR7, UR5, UR13, 0x3 ;  /* 0x0000000d05077291 */ /* 0x000fd2000f8e183f */
[----:B------:R0:W1:Y:S01]  /*17e0*/  SYNCS.PHASECHK.TRANS64.TRYWAIT P1, [UR7], R3 ;  /* 0x00000003ff0075a7 */ /* 0x0000620008020147 */
[----:B------:R-:W-:Y:S05]  /*17f0*/  @!P0 BRA `(.L_x_20) ;  /* 0x0000000000048947 */ /* 0x000fea0003800000 */
[----:B------:R-:W-:Y:S01]  /*1800*/  BPT.TRAP 0x1 ;  /* 0x000000040000795c */ /* 0x000fe20000300000 */
.L_x_20:
[----:B-1----:R-:W-:Y:S05]  /*1810*/  @P1 BRA `(.L_x_21) ;  /* 0x0000000000081947 */ /* 0x002fea0003800000 */
[----:B------:R-:W1:Y:S02]  /*1820*/  SYNCS.PHASECHK.TRANS64.TRYWAIT P1, [UR7], R3 ;  /* 0x00000003ff0075a7 */ /* 0x000e640008020147 */
[----:B-1----:R-:W-:Y:S05]  /*1830*/  @!P1 BRA `(.L_x_22) ;  /* 0x0000006000ac9947 */ /* 0x002fea0003800000 */
.L_x_21:
[----:B------:R-:W-:Y:S01]  /*1840*/  ULEA UR7, UR5, UR45, 0xa ;  /* 0x0000002d05077291 */ /* 0x000fe2000f8e503f */
[----:B------:R-:W-:Y:S01]  /*1850*/  WARPGROUP.ARRIVE ;  /* 0x00000000000079c5 */ /* 0x000fe20000000000 */
[----:B------:R-:W-:Y:S01]  /*1860*/  ULEA UR12, UR5, UR4, 0xa ;  /* 0x00000004050c7291 */ /* 0x000fe2000f8e503f */
[----:B------:R-:W-:Y:S01]  /*1870*/  UMOV UR9, 0x40000040 ;  /* 0x4000004000097882 */ /* 0x000fe20000000000 */
[----:B------:R-:W-:-:S03]  /*1880*/  UMOV UR11, 0x40000040 ;  /* 0x40000040000b7882 */ /* 0x000fc60000000000 */
[----:B------:R-:W-:Y:S02]  /*1890*/  UMOV UR8, UR7 ;  /* 0x0000000700087c82 */ /* 0x000fe40008000000 */
[----:B------:R-:W-:Y:S02]  /*18a0*/  UMOV UR10, UR12 ;  /* 0x0000000c000a7c82 */ /* 0x000fe40008000000 */
[----:B------:R-:W-:Y:S01]  /*18b0*/  HGMMA.64x128x16.F32 R24, gdesc[UR8], R24, gsb0 ;  /* 0x01e00000081879f0 */ /* 0x000fe20008000818 */
[----:B------:R-:W-:Y:S02]  /*18c0*/  UIADD3 UR8, UR7, 0x2, URZ ;  /* 0x0000000207087890 */ /* 0x000fe4000fffe03f */
[----:B------:R-:W-:Y:S01]  /*18d0*/  UIADD3 UR10, UR12, 0x2, URZ ;  /* 0x000000020c0a7890 */ /* 0x000fe2000fffe03f */
[----:B------:R-:W-:Y:S01]  /*18e0*/  UMOV UR9, 0x40000040 ;  /* 0x4000004000097882 */ /* 0x000fe20000000000 */
[----:B------:R-:W-:Y:S01]  /*18f0*/  UMOV UR11, 0x40000040 ;  /* 0x40000040000b7882 */ /* 0x000fe20000000000 */
[----:B------:R-:W-:-:S02]  /*1900*/  WARPGROUP.DEPBAR.LE gsb0, 0x0 ;  /* 0x00008000000079c5 */ /* 0x000fc40000010000 */
        /* <DEDUP_REMOVED lines=18> */
[----:B------:R-:W-:Y:S01]  /*1a30*/  BPT.TRAP 0x1 ;  /* 0x000000040000795c */ /* 0x000fe20000300000 */
.L_x_23:
[----:B------:R-:W-:Y:S01]  /*1a40*/  ULEA UR7, UR6, UR13, 0x3 ;  /* 0x0000000d06077291 */ /* 0x000fe2000f8e183f */
[----:B------:R-:W-:-:S03]  /*1a50*/  ISETP.GT.U32.AND P1, PT, R18, 0x1, PT ;  /* 0x000000011200780c */ /* 0x000fc60003f24070 */
[----:B------:R-:W-:-:S04]  /*1a60*/  UIADD3 UR7, UR7, 0x20, URZ ;  /* 0x0000002007077890 */ /* 0x000fc8000fffe03f */
[----:B------:R-:W-:-:S09]  /*1a70*/  UPRMT UR7, URZ, 0x654, UR7 ;  /* 0x000006543f077896 */ /* 0x000fd20008000007 */
[----:B------:R-:W-:Y:S01]  /*1a80*/  SYNCS.ARRIVE.TRANS64.RED.A1T0 RZ, [UR7], RZ ;  /* 0x000000ffffff79a7 */ /* 0x000fe20008100407 */
[----:B------:R-:W-:Y:S05]  /*1a90*/  @P1 BRA `(.L_x_24) ;  /* 0x0000000000041947 */ /* 0x000fea0003800000 */
[----:B------:R-:W-:Y:S01]  /*1aa0*/  BPT.TRAP 0x1 ;  /* 0x000000040000795c */ /* 0x000fe20000300000 */
.L_x_24:
[----:B------:R-:W-:Y:S01]  /*1ab0*/  UIADD3 UR5, UR5, 0x1, URZ ;  /* 0x0000000105057890 */ /* 0x000fe2000fffe03f */
[C---:B------:R-:W-:Y:S01]  /*1ac0*/  ISETP.GT.AND P1, PT, R0.reuse, 0x1, PT ;  /* 0x000000010000780c */ /* 0x040fe20003f24270 */
[----:B------:R-:W-:Y:S01]  /*1ad0*/  UIADD3 UR6, UR6, 0x1, URZ ;  /* 0x0000000106067890 */ /* 0x000fe2000fffe03f */
[----:B------:R-:W-:Y:S01]  /*1ae0*/  VIADD R0, R0, 0xffffffff ;  /* 0xffffffff00007836 */ /* 0x000fe20000000000 */
[----:B------:R-:W-:Y:S02]  /*1af0*/  UISETP.NE.AND UP0, UPT, UR5, 0x4, UPT ;  /* 0x000000040500788c */ /* 0x000fe4000bf05270 */
[----:B------:R-:W-:Y:S02]  /*1b00*/  UISETP.NE.AND UP1, UPT, UR6, 0x4, UPT ;  /* 0x000000040600788c */ /* 0x000fe4000bf25270 */
[----:B------:R-:W-:Y:S02]  /*1b10*/  USEL UR7, URZ, 0x1, UP0 ;  /* 0x000000013f077887 */ /* 0x000fe40008000000 */
[----:B------:R-:W-:-:S02]  /*1b20*/  USEL UR5, UR5, URZ, UP0 ;  /* 0x0000003f05057287 */ /* 0x000fc40008000000 */
[----:B------:R-:W-:Y:S02]  /*1b30*/  USEL UR6, UR6, URZ, UP1 ;  /* 0x0000003f06067287 */ /* 0x000fe40008800000 */
[----:B------:R-:W-:Y:S01]  /*1b40*/  LOP3.LUT R5, R5, UR7, RZ, 0x3c, !PT ;  /* 0x0000000705057c12 */ /* 0x000fe2000f8e3cff */
[----:B------:R-:W-:Y:S09]  /*1b50*/  @P1 BRA `(.L_x_25) ;  /* 0xfffffffc00041947 */ /* 0x000ff2000383ffff */
.L_x_18:
[----:B01----:R-:W0:Y:S02]  /*1b60*/  LDC R0, c[0x0][0x28c] ;  /* 0x0000a300ff007b82 */ /* 0x003e240000000800 */
[----:B0-----:R-:W-:-:S13]  /*1b70*/  ISETP.GE.AND P1, PT, R0, 0x1, PT ;  /* 0x000000010000780c */ /* 0x001fda0003f26270 */
[----:B------:R-:W-:Y:S05]  /*1b80*/  @!P1 BRA `(.L_x_26) ;  /* 0x0000000000389947 */ /* 0x000fea0003800000 */
[----:B------:R-:W-:Y:S05]  /*1b90*/  @!P0 BRA `(.L_x_27) ;  /* 0x0000000000048947 */ /* 0x000fea0003800000 */
[----:B------:R-:W-:Y:S01]  /*1ba0*/  BPT.TRAP 0x1 ;  /* 0x000000040000795c */ /* 0x000fe20000300000 */
.L_x_27:
[----:B------:R-:W0:Y:S01]  /*1bb0*/  S2UR UR6, SR_CgaCtaId ;  /* 0x00000000000679c3 */ /* 0x000e220000008800 */
[----:B------:R-:W-:Y:S01]  /*1bc0*/  UIADD3 UR4, UR44, UR41, URZ ;  /* 0x000000292c047290 */ /* 0x000fe2000fffe03f */
[----:B------:R-:W-:Y:S01]  /*1bd0*/  ISETP.GT.U32.AND P0, PT, R18, 0x1, PT ;  /* 0x000000011200780c */ /* 0x000fe20003f04070 */
[----:B------:R-:W-:Y:S02]  /*1be0*/  UMOV UR5, 0x400 ;  /* 0x0000040000057882 */ /* 0x000fe40000000000 */
[----:B------:R-:W-:-:S04]  /*1bf0*/  USHF.L.U32 UR4, UR4, 0x3, URZ ;  /* 0x0000000304047899 */ /* 0x000fc8000800063f */
[----:B------:R-:W-:Y:S02]  /*1c00*/  ULOP3.LUT UR4, UR4, 0x18, URZ, 0xc0, !UPT ;  /* 0x0000001804047892 */ /* 0x000fe4000f8ec03f */
[----:B0-----:R-:W-:-:S04]  /*1c10*/  ULEA UR5, UR6, UR5, 0x18 ;  /* 0x0000000506057291 */ /* 0x001fc8000f8ec03f */
[----:B------:R-:W-:-:S04]  /*1c20*/  UIADD3 UR4, UR5, 0x20, UR4 ;  /* 0x0000002005047890 */ /* 0x000fc8000fffe004 */
[----:B------:R-:W-:-:S09]  /*1c30*/  UPRMT UR4, URZ, 0x654, UR4 ;  /* 0x000006543f047896 */ /* 0x000fd20008000004 */
[----:B------:R-:W-:Y:S01]  /*1c40*/  SYNCS.ARRIVE.TRANS64.RED.A1T0 RZ, [UR4], RZ ;  /* 0x000000ffffff79a7 */ /* 0x000fe20008100404 */
[----:B------:R-:W-:Y:S05]  /*1c50*/  @P0 BRA `(.L_x_26) ;  /* 0x0000000000040947 */ /* 0x000fea0003800000 */
[----:B------:R-:W-:Y:S01]  /*1c60*/  BPT.TRAP 0x1 ;  /* 0x000000040000795c */ /* 0x000fe20000300000 */
.L_x_26:
[----:B------:R-:W-:Y:S01]  /*1c70*/  IMAD.SHL.U32 R6, R100, 0x80, RZ ;  /* 0x0000008064067824 */ /* 0x000fe200078e00ff */
[----:B------:R-:W-:Y:S01]  /*1c80*/  ULDC UR6, c[0x0][0x288] ;  /* 0x0000a20000067ab9 */ /* 0x000fe20000000800 */
[----:B------:R-:W-:Y:S01]  /*1c90*/  SHF.R.S32.HI R11, RZ, 0x1f, R99 ;  /* 0x0000001fff0b7819 */ /* 0x000fe20000011463 */
[C---:B------:R-:W-:Y:S01]  /*1ca0*/  IMAD.SHL.U32 R10, R101.reuse, 0x80, RZ ;  /* 0x00000080650a7824 */ /* 0x040fe200078e00ff */
[----:B------:R-:W-:Y:S01]  /*1cb0*/  ULDC.64 UR4, c[0x0][0x5d0] ;  /* 0x0001740000047ab9 */ /* 0x000fe20000000a00 */
[C---:B------:R-:W-:Y:S01]  /*1cc0*/  LOP3.LUT R8, R6.reuse, 0x6, R93, 0xf8, !PT ;  /* 0x0000000606087812 */ /* 0x040fe200078ef85d */
[----:B------:R-:W-:Y:S01]  /*1cd0*/  IMAD.WIDE R100, R101, 0x80, R22 ;  /* 0x0000008065647825 */ /* 0x000fe200078e0216 */
[----:B------:R-:W-:Y:S01]  /*1ce0*/  ISETP.GE.AND P0, PT, R6, UR6, PT ;  /* 0x0000000606007c0c */ /* 0x000fe2000bf06270 */
[----:B------:R-:W-:Y:S01]  /*1cf0*/  ULDC UR6, c[0x0][0x284] ;  /* 0x0000a10000067ab9 */ /* 0x000fe20000000800 */
[----:B------:R-:W-:Y:S01]  /*1d00*/  SHF.R.S32.HI R9, RZ, 0x1f, R8 ;  /* 0x0000001fff097819 */ /* 0x000fe20000011408 */
[----:B------:R-:W-:Y:S01]  /*1d10*/  IMAD R0, R11, UR4, RZ ;  /* 0x000000040b007c24 */ /* 0x000fe2000f8e02ff */
[----:B------:R-:W-:-:S03]  /*1d20*/  ISETP.GE.OR P0, PT, R10, UR6, P0 ;  /* 0x000000060a007c0c */ /* 0x000fc60008706670 */
[C---:B------:R-:W-:Y:S02]  /*1d30*/  IMAD R3, R99.reuse, UR5, R0 ;  /* 0x0000000563037c24 */ /* 0x040fe4000f8e0200 */
[----:B------:R-:W-:Y:S01]  /*1d40*/  IMAD.WIDE.U32 R4, R99, UR4, R8 ;  /* 0x0000000463047c25 */ /* 0x000fe2000f8e0008 */
[----:B------:R-:W-:-:S03]  /*1d50*/  ULDC.64 UR4, c[0x0][0x5c8] ;  /* 0x0001720000047ab9 */ /* 0x000fc60000000a00 */
[----:B------:R-:W-:Y:S02]  /*1d60*/  IMAD R7, R101, UR4, RZ ;  /* 0x0000000465077c24 */ /* 0x000fe4000f8e02ff */
[----:B------:R-:W-:Y:S02]  /*1d70*/  IMAD.IADD R5, R5, 0x1, R3 ;  /* 0x0000000105057824 */ /* 0x000fe400078e0203 */
[C---:B------:R-:W-:Y:S02]  /*1d80*/  IMAD R7, R100.reuse, UR5, R7 ;  /* 0x0000000564077c24 */ /* 0x040fe4000f8e0207 */
[----:B------:R-:W-:-:S04]  /*1d90*/  IMAD.WIDE.U32 R102, R100, UR4, R4 ;  /* 0x0000000464667c25 */ /* 0x000fc8000f8e0004 */
[----:B------:R-:W-:Y:S01]  /*1da0*/  IMAD.MOV.U32 R0, RZ, RZ, -0x1 ;  /* 0xffffffffff007424 */ /* 0x000fe200078e00ff */
[----:B------:R-:W-:Y:S06]  /*1db0*/  @P0 BRA `(.L_x_28) ;  /* 0x00000040001c0947 */ /* 0x000fec0003800000 */
[----:B-----5:R-:W-:Y:S01]  /*1dc0*/  FSETP.NEU.AND P0, PT, R88, RZ, PT ;  /* 0x000000ff5800720b */ /* 0x020fe20003f0d000 */
[----:B------:R-:W-:Y:S01]  /*1dd0*/  IMAD.IADD R4, R89, 0x1, -R6 ;  /* 0x0000000159047824 */ /* 0x000fe200078e0a06 */
[----:B------:R-:W-:Y:S01]  /*1de0*/  BSSY B0, `(.L_x_28) ;  /* 0x0000404000007945 */ /* 0x000fe20003800000 */
[----:B------:R-:W-:Y:S02]  /*1df0*/  IMAD.IADD R3, R97, 0x1, -R10 ;  /* 0x0000000161037824 */ /* 0x000fe400078e0a0a */
[----:B------:R-:W-:Y:S01]  /*1e00*/  IMAD.IADD R113, R103, 0x1, R7 ;  /* 0x0000000167717824 */ /* 0x000fe200078e0207 */
[----:B------:R-:W-:-:S04]  /*1e10*/  ISETP.GT.AND P2, PT, R4, RZ, PT ;  /* 0x000000ff0400720c */ /* 0x000fc80003f44270 */
[----:B------:R-:W-:-:S03]  /*1e20*/  ISETP.GT.AND P1, PT, R3, RZ, P2 ;  /* 0x000000ff0300720c */ /* 0x000fc60001724270 */
[----:B------:R-:W-:Y:S10]  /*1e30*/  @!P0 BRA `(.L_x_29) ;  /* 0x0000002c00288947 */ /* 0x000ff40003800000 */
[----:B------:R-:W0:Y:S01]  /*1e40*/  LDC.64 R106, c[0x0][0x5b8] ;  /* 0x00016e00ff6a7b82 */ /* 0x000e220000000a00 */
[----:B------:R-:W-:-:S07]  /*1e50*/  ULDC.64 UR4, c[0x0][0x5c0] ;  /* 0x0001700000047ab9 */ /* 0x000fce0000000a00 */
[----:B------:R-:W1:Y:S08]  /*1e60*/  LDC.64 R108, c[0x0][0x5b0] ;  /* 0x00016c00ff6c7b82 */ /* 0x000e700000000a00 */
[----:B------:R-:W2:Y:S01]  /*1e70*/  LDC.64 R110, c[0x0][0x5a8] ;  /* 0x00016a00ff6e7b82 */ /* 0x000ea20000000a00 */
[-C--:B0-----:R-:W-:Y:S02]  /*1e80*/  IMAD R6, R11, R106.reuse, RZ ;  /* 0x0000006a0b067224 */ /* 0x081fe400078e02ff */
[----:B------:R-:W-:-:S04]  /*1e90*/  IMAD.WIDE.U32 R104, R99, R106, R8 ;  /* 0x0000006a63687225 */ /* 0x000fc800078e0008 */
[----:B------:R-:W-:Y:S02]  /*1ea0*/  IMAD R103, R99, R107, R6 ;  /* 0x0000006b63677224 */ /* 0x000fe400078e0206 */
[-C--:B-1----:R-:W-:Y:S02]  /*1eb0*/  IMAD R5, R101, R108.reuse, RZ ;  /* 0x0000006c65057224 */ /* 0x082fe400078e02ff */
[----:B------:R-:W-:Y:S02]  /*1ec0*/  IMAD.IADD R13, R105, 0x1, R103 ;  /* 0x00000001690d7824 */ /* 0x000fe400078e0267 */
[----:B------:R-:W-:Y:S02]  /*1ed0*/  IMAD.MOV.U32 R12, RZ, RZ, R104 ;  /* 0x000000ffff0c7224 */ /* 0x000fe400078e0068 */
[C---:B------:R-:W-:Y:S02]  /*1ee0*/  IMAD R107, R100.reuse, R109, R5 ;  /* 0x0000006d646b7224 */ /* 0x040fe400078e0205 */
[----:B------:R-:W-:-:S04]  /*1ef0*/  IMAD.WIDE.U32 R6, R100, R108, R12 ;  /* 0x0000006c64067225 */ /* 0x000fc800078e000c */
[----:B------:R-:W-:Y:S01]  /*1f00*/  IMAD.IADD R5, R7, 0x1, R107 ;  /* 0x0000000107057824 */ /* 0x000fe200078e026b */
[----:B--2---:R-:W-:-:S04]  /*1f10*/  LEA R14, P0, R6, R110, 0x1 ;  /* 0x0000006e060e7211 */ /* 0x004fc800078008ff */
[----:B------:R-:W-:-:S05]  /*1f20*/  LEA.HI.X R15, R6, R111, R5, 0x1, P0 ;  /* 0x0000006f060f7211 */ /* 0x000fca00000f0c05 */
[----:B------:R0:W2:Y:S01]  /*1f30*/  @P1 LDG.E.LTC128B.U16 R5, desc[UR38][R14.64] ;  /* 0x000000260e051981 */ /* 0x0000a2000c1e1520 */
[----:B------:R-:W-:Y:S01]  /*1f40*/  LEA R10, P0, R102, UR4, 0x1 ;  /* 0x00000004660a7c11 */ /* 0x000fe2000f8008ff */
[----:B------:R-:W-:Y:S01]  /*1f50*/  IMAD.WIDE.U32 R6, R100, R108, R8 ;  /* 0x0000006c64067225 */ /* 0x000fe200078e0008 */
[----:B------:R-:W-:Y:S03]  /*1f60*/  BSSY B1, `(.L_x_30) ;  /* 0x0000012000017945 */ /* 0x000fe60003800000 */
[----:B------:R-:W-:Y:S02]  /*1f70*/  IMAD.IADD R7, R107, 0x1, R7 ;  /* 0x000000016b077824 */ /* 0x000fe400078e0207 */
[----:B------:R-:W-:Y:S01]  /*1f80*/  IMAD.WIDE.U32 R20, R99, R106, R6 ;  /* 0x0000006a63147225 */ /* 0x000fe200078e0006 */
[----:B0-----:R-:W-:-:S03]  /*1f90*/  SHF.L.U64.HI R15, R108, 0x3, R109 ;  /* 0x000000036c0f7819 */ /* 0x001fc6000001026d */
[----:B------:R-:W-:Y:S01]  /*1fa0*/  IMAD.IADD R7, R103, 0x1, R21 ;  /* 0x0000000167077824 */ /* 0x000fe200078e0215 */
[----:B------:R-:W-:Y:S01]  /*1fb0*/  LEA R6, P4, R20, R110, 0x1 ;  /* 0x0000006e14067211 */ /* 0x000fe200078808ff */
[----:B------:R-:W-:-:S03]  /*1fc0*/  IMAD.SHL.U32 R14, R108, 0x8, RZ ;  /* 0x000000086c0e7824 */ /* 0x000fc600078e00ff */
[----:B------:R-:W-:Y:S01]  /*1fd0*/  LEA.HI.X R7, R20, R111, R7, 0x1, P4 ;  /* 0x0000006f14077211 */ /* 0x000fe200020f0c07 */
[----:B--2---:R-:W-:-:S05]  /*1fe0*/  HADD2.F32 R11, -RZ, R5.H0_H0 ;  /* 0x20000005ff0b7230 */ /* 0x004fca0000004100 */
[----:B------:R-:W-:-:S04]  /*1ff0*/  FMUL R11, R11, R88 ;  /* 0x000000580b0b7220 */ /* 0x000fc80000400000 */
[----:B------:R-:W-:Y:S01]  /*2000*/  FFMA R24, R24, R19, R11 ;  /* 0x0000001318187223 */ /* 0x000fe2000000000b */
[----:B------:R-:W-:Y:S02]  /*2010*/  LEA.HI.X R11, R102, UR5, R113, 0x1, P0 ;  /* 0x00000005660b7c11 */ /* 0x000fe400080f0c71 */
[----:B------:R-:W-:Y:S02]  /*2020*/  ISETP.GT.AND P0, PT, R4, 0x1, PT ;  /* 0x000000010400780c */ /* 0x000fe40003f04270 */
[----:B------:R-:W-:Y:S02]  /*2030*/  F2FP.F16.F32.PACK_AB R24, RZ, R24 ;  /* 0x00000018ff18723e */ /* 0x000fe400000000ff */
[----:B------:R-:W-:-:S03]  /*2040*/  ISETP.GT.AND P3, PT, R3, RZ, P0 ;  /* 0x000000ff0300720c */ /* 0x000fc60000764270 */
[----:B------:R0:W-:Y:S10]  /*2050*/  @P1 STG.E.U16 desc[UR38][R10.64], R24 ;  /* 0x000000180a001986 */ /* 0x0001f4000c101526 */
[----:B------:R-:W-:Y:S05]  /*2060*/  @!P3 BRA `(.L_x_31) ;  /* 0x000000000004b947 */ /* 0x000fea0003800000 */
[----:B------:R1:W5:Y:S02]  /*2070*/  LDG.E.LTC128B.U16 R5, desc[UR38][R6.64+0x2] ;  /* 0x0000022606057981 */ /* 0x000364000c1e1520 */
.L_x_31:
[----:B------:R-:W-:Y:S05]  /*2080*/  BSYNC B1 ;  /* 0x0000000000017941 */ /* 0x000fea0003800000 */
.L_x_30:
[----:B-----5:R-:W-:Y:S01]  /*2090*/  HADD2.F32 R101, -RZ, R5.H0_H0 ;  /* 0x20000005ff657230 */ /* 0x020fe20000004100 */
[----:B------:R-:W-:Y:S01]  /*20a0*/  ISETP.GT.AND P2, PT, R3, 0x8, P2 ;  /* 0x000000080300780c */ /* 0x000fe20001744270 */
[----:B------:R-:W-:Y:S01]  /*20b0*/  IMAD.WIDE.U32 R20, R100, R108, R14 ;  /* 0x0000006c64147225 */ /* 0x000fe200078e000e */
[----:B0-----:R-:W-:-:S03]  /*20c0*/  PRMT R24, R5, 0x7610, R24 ;  /* 0x0000761005187816 */ /* 0x001fc60000000018 */
[----:B------:R-:W-:Y:S01]  /*20d0*/  FMUL R12, R101, R88 ;  /* 0x00000058650c7220 */ /* 0x000fe20000400000 */
[----:B------:R-:W-:Y:S01]  /*20e0*/  IMAD.IADD R107, R107, 0x1, R21 ;  /* 0x000000016b6b7824 */ /* 0x000fe200078e0215 */
[----:B------:R-:W-:Y:S02]  /*20f0*/  IADD3 R104, P1, R104, R20, RZ ;  /* 0x0000001468687210 */ /* 0x000fe40007f3e0ff */
[----:B------:R-:W-:-:S03]  /*2100*/  FFMA R12, R25, R19, R12 ;  /* 0x00000013190c7223 */ /* 0x000fc6000000000c */
[----:B------:R-:W-:Y:S01]  /*2110*/  IMAD.X R13, R107, 0x1, R13, P1 ;  /* 0x000000016b0d7824 */ /* 0x000fe200008e060d */
[C---:B------:R-:W-:Y:S02]  /*2120*/  LEA R14, P1, R104.reuse, R110, 0x1 ;  /* 0x0000006e680e7211 */ /* 0x040fe400078208ff */
[----:B------:R-:W-:Y:S02]  /*2130*/  F2FP.F16.F32.PACK_AB R12, RZ, R12 ;  /* 0x0000000cff0c723e */ /* 0x000fe400000000ff */
[----:B------:R-:W-:Y:S02]  /*2140*/  LEA.HI.X R15, R104, R111, R13, 0x1, P1 ;  /* 0x0000006f680f7211 */ /* 0x000fe400008f0c0d */
[----:B------:R-:W-:-:S05]  /*2150*/  PRMT R21, R12, 0x7610, R21 ;  /* 0x000076100c157816 */ /* 0x000fca0000000015 */
[----:B------:R0:W-:Y:S04]  /*2160*/  @P3 STG.E.U16 desc[UR38][R10.64+0x2], R21 ;  /* 0x000002150a003986 */ /* 0x0001e8000c101526 */
[----:B------:R-:W2:Y:S01]  /*2170*/  @P2 LDG.E.LTC128B.U16 R24, desc[UR38][R14.64] ;  /* 0x000000260e182981 */ /* 0x000ea2000c1e1520 */
[----:B------:R-:W-:Y:S01]  /*2180*/  IADD3 R20, P1, R8, R20, RZ ;  /* 0x0000001408147210 */ /* 0x000fe20007f3e0ff */
[----:B------:R-:W-:Y:S01]  /*2190*/  BSSY B1, `(.L_x_32) ;  /* 0x0000011000017945 */ /* 0x000fe20003800000 */
[C---:B------:R-:W-:Y:S02]  /*21a0*/  SHF.L.U64.HI R13, R92.reuse, 0x1, R91 ;  /* 0x000000015c0d7819 */ /* 0x040fe4000001025b */
[----:B------:R-:W-:Y:S01]  /*21b0*/  ISETP.GT.AND P0, PT, R3, 0x8, P0 ;  /* 0x000000080300780c */ /* 0x000fe20000704270 */
[----:B0-----:R-:W-:Y:S01]  /*21c0*/  IMAD.X R21, R9, 0x1, R107, P1 ;  /* 0x0000000109157824 */ /* 0x001fe200008e066b */
[----:B------:R-:W-:Y:S01]  /*21d0*/  LEA R12, P1, R92, R10, 0x1 ;  /* 0x0000000a5c0c7211 */ /* 0x000fe200078208ff */
[----:B------:R-:W-:-:S04]  /*21e0*/  IMAD.WIDE.U32 R20, R99, R106, R20 ;  /* 0x0000006a63147225 */ /* 0x000fc800078e0014 */
[----:B------:R-:W-:Y:S01]  /*21f0*/  IMAD.X R13, R13, 0x1, R11, P1 ;  /* 0x000000010d0d7824 */ /* 0x000fe200008e060b */
[----:B------:R-:W-:Y:S01]  /*2200*/  LEA R8, P3, R20, R110, 0x1 ;  /* 0x0000006e14087211 */ /* 0x000fe200078608ff */
[----:B------:R-:W-:-:S05]  /*2210*/  IMAD.IADD R9, R103, 0x1, R21 ;  /* 0x0000000167097824 */ /* 0x000fca00078e0215 */
[----:B------:R-:W-:Y:S01]  /*2220*/  LEA.HI.X R9, R20, R111, R9, 0x1, P3 ;  /* 0x0000006f14097211 */ /* 0x000fe200018f0c09 */
[----:B--2---:R-:W-:-:S05]  /*2230*/  HADD2.F32 R5, -RZ, R24.H0_H0 ;  /* 0x20000018ff057230 */ /* 0x004fca0000004100 */
[----:B------:R-:W-:-:S04]  /*2240*/  FMUL R5, R5, R88 ;  /* 0x0000005805057220 */ /* 0x000fc80000400000 */
[----:B------:R-:W-:-:S05]  /*2250*/  FFMA R5, R26, R19, R5 ;  /* 0x000000131a057223 */ /* 0x000fca0000000005 */
[----:B------:R-:W-:-:S05]  /*2260*/  F2FP.F16.F32.PACK_AB R5, RZ, R5 ;  /* 0x00000005ff05723e */ /* 0x000fca00000000ff */
[----:B------:R0:W-:Y:S01]  /*2270*/  @P2 STG.E.U16 desc[UR38][R12.64], R5 ;  /* 0x000000050c002986 */ /* 0x0001e2000c101526 */
[----:B------:R-:W-:Y:S05]  /*2280*/  @!P0 BRA `(.L_x_33) ;  /* 0x0000000000048947 */ /* 0x000fea0003800000 */
[----:B------:R2:W5:Y:S02]  /*2290*/  LDG.E.LTC128B.U16 R24, desc[UR38][R8.64+0x2] ;  /* 0x0000022608187981 */ /* 0x000564000c1e1520 */
.L_x_33:
[----:B------:R-:W-:Y:S05]  /*22a0*/  BSYNC B1 ;  /* 0x0000000000017941 */ /* 0x000fea0003800000 */
.L_x_32:
[----:B0----5:R-:W-:Y:S01]  /*22b0*/  HADD2.F32 R5, -RZ, R24.H0_H0 ;  /* 0x20000018ff057230 */ /* 0x021fe20000004100 */
[----:B------:R-:W-:Y:S01]  /*22c0*/  ISETP.GT.AND P1, PT, R4, 0x8, PT ;  /* 0x000000080400780c */ /* 0x000fe20003f24270 */
[----:B------:R-:W-:Y:S03]  /*22d0*/  BSSY B1, `(.L_x_34) ;  /* 0x0000008000017945 */ /* 0x000fe60003800000 */
[----:B------:R-:W-:Y:S01]  /*22e0*/  FMUL R14, R5, R88 ;  /* 0x00000058050e7220 */ /* 0x000fe20000400000 */
[----:B------:R-:W-:-:S03]  /*22f0*/  ISETP.GT.AND P2, PT, R3, RZ, P1 ;  /* 0x000000ff0300720c */ /* 0x000fc60000f44270 */
[----:B------:R-:W-:-:S05]  /*2300*/  FFMA R14, R27, R19, R14 ;  /* 0x000000131b0e7223 */ /* 0x000fca000000000e */
[----:B------:R-:W-:-:S05]  /*2310*/  F2FP.F16.F32.PACK_AB R14, RZ, R14 ;  /* 0x0000000eff0e723e */ /* 0x000fca00000000ff */
[----:B------:R0:W-:Y:S01]  /*2320*/  @P0 STG.E.U16 desc[UR38][R12.64+0x2], R14 ;  /* 0x0000020e0c000986 */ /* 0x0001e2000c101526 */
[----:B------:R-:W-:Y:S05]  /*2330*/  @!P2 BRA `(.L_x_35) ;  /* 0x000000000004a947 */ /* 0x000fea0003800000 */
[----:B------:R3:W5:Y:S02]  /*2340*/  LDG.E.LTC128B.U16 R24, desc[UR38][R6.64+0x10] ;  /* 0x0000102606187981 */ /* 0x000764000c1e1520 */
.L_x_35:
[----:B------:R-:W-:Y:S05]  /*2350*/  BSYNC B1 ;  /* 0x0000000000017941 */ /* 0x000fea0003800000 */
.L_x_34:
[----:B-----5:R-:W-:Y:S01]  /*2360*/  HADD2.F32 R5, -RZ, R24.H0_H0 ;  /* 0x20000018ff057230 */ /* 0x020fe20000004100 */
        /* <DEDUP_REMOVED lines=9> */
.L_x_37:
[----:B------:R-:W-:Y:S05]  /*2400*/  BSYNC B1 ;  /* 0x0000000000017941 */ /* 0x000fea0003800000 */
.L_x_36:
[----:B----45:R-:W-:Y:S01]  /*2410*/  HADD2.F32 R5, -RZ, R24.H0_H0 ;  /* 0x20000018ff057230 */ /* 0x030fe20000004100 */
[----:B------:R-:W-:Y:S01]  /*2420*/  ISETP.GT.AND P1, PT, R3, 0x8, P1 ;  /* 0x000000080300780c */ /* 0x000fe20000f24270 */
[----:B------:R-:W-:Y:S03]  /*2430*/  BSSY B1, `(.L_x_38) ;  /* 0x0000007000017945 */ /* 0x000fe60003800000 */
[----:B0-----:R-:W-:-:S04]  /*2440*/  FMUL R14, R5, R88 ;  /* 0x00000058050e7220 */ /* 0x001fc80000400000 */
[----:B------:R-:W-:-:S05]  /*2450*/  FFMA R14, R29, R19, R14 ;  /* 0x000000131d0e7223 */ /* 0x000fca000000000e */
[----:B------:R-:W-:-:S05]  /*2460*/  F2FP.F16.F32.PACK_AB R14, RZ, R14 ;  /* 0x0000000eff0e723e */ /* 0x000fca00000000ff */
[----:B------:R0:W-:Y:S01]  /*2470*/  @P3 STG.E.U16 desc[UR38][R10.64+0x12], R14 ;  /* 0x0000120e0a003986 */ /* 0x0001e2000c101526 */
[----:B------:R-:W-:Y:S05]  /*2480*/  @!P1 BRA `(.L_x_39) ;  /* 0x0000000000049947 */ /* 0x000fea0003800000 */
[----:B------:R4:W5:Y:S02]  /*2490*/  LDG.E.LTC128B.U16 R24, desc[UR38][R8.64+0x10] ;  /* 0x0000102608187981 */ /* 0x000964000c1e1520 */
.L_x_39:
[----:B------:R-:W-:Y:S05]  /*24a0*/  BSYNC B1 ;  /* 0x0000000000017941 */ /* 0x000fea0003800000 */
.L_x_38:
[----:B-----5:R-:W-:Y:S01]  /*24b0*/  HADD2.F32 R5, -RZ, R24.H0_H0 ;  /* 0x20000018ff057230 */ /* 0x020fe20000004100 */
[----:B------:R-:W-:Y:S01]  /*24c0*/  ISETP.GT.AND P0, PT, R3, 0x8, P0 ;  /* 0x000000080300780c */ /* 0x000fe20000704270 */
[----:B------:R-:W-:Y:S03]  /*24d0*/  BSSY B1, `(.L_x_40) ;  /* 0x0000007000017945 */ /* 0x000fe60003800000 */
[----:B------:R-:W-:-:S04]  /*24e0*/  FMUL R5, R5, R88 ;  /* 0x0000005805057220 */ /* 0x000fc80000400000 */
[----:B------:R-:W-:-:S05]  /*24f0*/  FFMA R5, R30, R19, R5 ;  /* 0x000000131e057223 */ /* 0x000fca0000000005 */
[----:B------:R-:W-:-:S05]  /*2500*/  F2FP.F16.F32.PACK_AB R5, RZ, R5 ;  /* 0x00000005ff05723e */ /* 0x000fca00000000ff */
[----:B------:R0:W-:Y:S01]  /*2510*/  @P1 STG.E.U16 desc[UR38][R12.64+0x10], R5 ;  /* 0x000010050c001986 */ /* 0x0001e2000c101526 */
[----:B------:R-:W-:Y:S05]  /*2520*/  @!P0 BRA `(.L_x_41) ;  /* 0x0000000000048947 */ /* 0x000fea0003800000 */
[----:B------:R0:W5:Y:S02]  /*2530*/  LDG.E.LTC128B.U16 R24, desc[UR38][R8.64+0x12] ;  /* 0x0000122608187981 */ /* 0x000164000c1e1520 */
.L_x_41:
[----:B------:R-:W-:Y:S05]  /*2540*/  BSYNC B1 ;  /* 0x0000000000017941 */ /* 0x000fea0003800000 */
.L_x_40:
        /* <DEDUP_REMOVED lines=10> */
.L_x_43:
[----:B------:R-:W-:Y:S05]  /*25f0*/  BSYNC B1 ;  /* 0x0000000000017941 */ /* 0x000fea0003800000 */
.L_x_42:
        /* <DEDUP_REMOVED lines=10> */
.L_x_45:
[----:B------:R-:W-:Y:S05]  /*26a0*/  BSYNC B1 ;  /* 0x0000000000017941 */ /* 0x000fea0003800000 */
.L_x_44:
[----:B0----5:R-:W-:Y:S01]  /*26b0*/  HADD2.F32 R5, -RZ, R24.H0_H0 ;  /* 0x20000018ff057230 */ /* 0x021fe20000004100 */
        /* <DEDUP_REMOVED lines=8> */
.L_x_47:
[----:B------:R-:W-:Y:S05]  /*2740*/  BSYNC B1 ;  /* 0x0000000000017941 */ /* 0x000fea0003800000 */
.L_x_46:
        /* <DEDUP_REMOVED lines=9> */
.L_x_49:
[----:B------:R-:W-:Y:S05]  /*27e0*/  BSYNC B1 ;  /* 0x0000000000017941 */ /* 0x000fea0003800000 */
.L_x_48:
        /* <DEDUP_REMOVED lines=10> */
.L_x_51:
[----:B------:R-:W-:Y:S05]  /*2890*/  BSYNC B1 ;  /* 0x0000000000017941 */ /* 0x000fea0003800000 */
.L_x_50:
        /* <DEDUP_REMOVED lines=10> */
.L_x_53:
[----:B------:R-:W-:Y:S05]  /*2940*/  BSYNC B1 ;  /* 0x0000000000017941 */ /* 0x000fea0003800000 */
.L_x_52:
        /* <DEDUP_REMOVED lines=9> */
.L_x_55:
[----:B------:R-:W-:Y:S05]  /*29e0*/  BSYNC B1 ;  /* 0x0000000000017941 */ /* 0x000fea0003800000 */
.L_x_54:
        /* <DEDUP_REMOVED lines=9> */
.L_x_57:
[----:B------:R-:W-:Y:S05]  /*2a80*/  BSYNC B1 ;  /* 0x0000000000017941 */ /* 0x000fea0003800000 */
.L_x_56:
        /* <DEDUP_REMOVED lines=10> */
.L_x_59:
[----:B------:R-:W-:Y:S05]  /*2b30*/  BSYNC B1 ;  /* 0x0000000000017941 */ /* 0x000fea0003800000 */
.L_x_58:
        /* <DEDUP_REMOVED lines=10> */
.L_x_61:
[----:B------:R-:W-:Y:S05]  /*2be0*/  BSYNC B1 ;  /* 0x0000000000017941 */ /* 0x000fea0003800000 */
.L_x_60:
        /* <DEDUP_REMOVED lines=9> */
.L_x_63:
[----:B------:R-:W-:Y:S05]  /*2c80*/  BSYNC B1 ;  /* 0x0000000000017941 */ /* 0x000fea0003800000 */
.L_x_62:
        /* <DEDUP_REMOVED lines=9> */
.L_x_65:
[----:B------:R-:W-:Y:S05]  /*2d20*/  BSYNC B1 ;  /* 0x0000000000017941 */ /* 0x000fea0003800000 */
.L_x_64:
        /* <DEDUP_REMOVED lines=10> */
.L_x_67:
[----:B------:R-:W-:Y:S05]  /*2dd0*/  BSYNC B1 ;  /* 0x0000000000017941 */ /* 0x000fea0003800000 */
.L_x_66:
        /* <DEDUP_REMOVED lines=10> */
.L_x_69:
[----:B------:R-:W-:Y:S05]  /*2e80*/  BSYNC B1 ;  /* 0x0000000000017941 */ /* 0x000fea0003800000 */
.L_x_68:
        /* <DEDUP_REMOVED lines=9> */
.L_x_71:
[----:B------:R-:W-:Y:S05]  /*2f20*/  BSYNC B1 ;  /* 0x0000000000017941 */ /* 0x000fea0003800000 */
.L_x_70:
        /* <DEDUP_REMOVED lines=9> */
.L_x_73:
[----:B------:R-:W-:Y:S05]  /*2fc0*/  BSYNC B1 ;  /* 0x0000000000017941 */ /* 0x000fea0003800000 */
.L_x_72:
        /* <DEDUP_REMOVED lines=10> */
.L_x_75:
[----:B------:R-:W-:Y:S05]  /*3070*/  BSYNC B1 ;  /* 0x0000000000017941 */ /* 0x000fea0003800000 */
.L_x_74:
        /* <DEDUP_REMOVED lines=10> */
.L_x_77:
[----:B------:R-:W-:Y:S05]  /*3120*/  BSYNC B1 ;  /* 0x0000000000017941 */ /* 0x000fea0003800000 */
.L_x_76:
        /* <DEDUP_REMOVED lines=9> */
.L_x_79:
[----:B------:R-:W-:Y:S05]  /*31c0*/  BSYNC B1 ;  /* 0x0000000000017941 */ /* 0x000fea0003800000 */
.L_x_78:
        /* <DEDUP_REMOVED lines=9> */
.L_x_81:
[----:B------:R-:W-:Y:S05]  /*3260*/  BSYNC B1 ;  /* 0x0000000000017941 */ /* 0x000fea0003800000 */
.L_x_80:
        /* <DEDUP_REMOVED lines=10> */
.L_x_83:
[----:B------:R-:W-:Y:S05]  /*3310*/  BSYNC B1 ;  /* 0x0000000000017941 */ /* 0x000fea0003800000 */
.L_x_82:
        /* <DEDUP_REMOVED lines=10> */
.L_x_85:
[----:B------:R-:W-:Y:S05]  /*33c0*/  BSYNC B1 ;  /* 0x0000000000017941 */ /* 0x000fea0003800000 */
.L_x_84:
        /* <DEDUP_REMOVED lines=9> */
.L_x_87:
[----:B------:R-:W-:Y:S05]  /*3460*/  BSYNC B1 ;  /* 0x0000000000017941 */ /* 0x000fea0003800000 */
.L_x_86:
        /* <DEDUP_REMOVED lines=9> */
.L_x_89:
[----:B------:R-:W-:Y:S05]  /*3500*/  BSYNC B1 ;  /* 0x0000000000017941 */ /* 0x000fea0003800000 */
.L_x_88:
        /* <DEDUP_REMOVED lines=10> */
.L_x_91:
[----:B------:R-:W-:Y:S05]  /*35b0*/  BSYNC B1 ;  /* 0x0000000000017941 */ /* 0x000fea0003800000 */
.L_x_90:
        /* <DEDUP_REMOVED lines=10> */
.L_x_93:
[----:B------:R-:W-:Y:S05]  /*3660*/  BSYNC B1 ;  /* 0x0000000000017941 */ /* 0x000fea0003800000 */
.L_x_92:
        /* <DEDUP_REMOVED lines=9> */
.L_x_95:
[----:B------:R-:W-:Y:S05]  /*3700*/  BSYNC B1 ;  /* 0x0000000000017941 */ /* 0x000fea0003800000 */
.L_x_94:
        /* <DEDUP_REMOVED lines=9> */
.L_x_97:
[----:B------:R-:W-:Y:S05]  /*37a0*/  BSYNC B1 ;  /* 0x0000000000017941 */ /* 0x000fea0003800000 */
.L_x_96:
        /* <DEDUP_REMOVED lines=10> */
.L_x_99:
[----:B------:R-:W-:Y:S05]  /*3850*/  BSYNC B1 ;  /* 0x0000000000017941 */ /* 0x000fea0003800000 */
.L_x_98:
        /* <DEDUP_REMOVED lines=10> */
.L_x_101:
[----:B------:R-:W-:Y:S05]  /*3900*/  BSYNC B1 ;  /* 0x0000000000017941 */ /* 0x000fea0003800000 */
.L_x_100:
        /* <DEDUP_REMOVED lines=9> */
.L_x_103:
[----:B------:R-:W-:Y:S05]  /*39a0*/  BSYNC B1 ;  /* 0x0000000000017941 */ /* 0x000fea0003800000 */
.L_x_102:
        /* <DEDUP_REMOVED lines=9> */
.L_x_105:
[----:B------:R-:W-:Y:S05]  /*3a40*/  BSYNC B1 ;  /* 0x0000000000017941 */ /* 0x000fea0003800000 */
.L_x_104:
        /* <DEDUP_REMOVED lines=10> */
.L_x_107:
[----:B------:R-:W-:Y:S05]  /*3af0*/  BSYNC B1 ;  /* 0x0000000000017941 */ /* 0x000fea0003800000 */
.L_x_106:
        /* <DEDUP_REMOVED lines=10> */
.L_x_109:
[----:B------:R-:W-:Y:S05]  /*3ba0*/  BSYNC B1 ;  /* 0x0000000000017941 */ /* 0x000fea0003800000 */
.L_x_108:
        /* <DEDUP_REMOVED lines=9> */
.L_x_111:
[----:B------:R-:W-:Y:S05]  /*3c40*/  BSYNC B1 ;  /* 0x0000000000017941 */ /* 0x000fea0003800000 */
.L_x_110:
        /* <DEDUP_REMOVED lines=9> */
.L_x_113:
[----:B------:R-:W-:Y:S05]  /*3ce0*/  BSYNC B1 ;  /* 0x0000000000017941 */ /* 0x000fea0003800000 */
.L_x_112:
        /* <DEDUP_REMOVED lines=10> */
.L_x_115:
[----:B------:R-:W-:Y:S05]  /*3d90*/  BSYNC B1 ;  /* 0x0000000000017941 */ /* 0x000fea0003800000 */
.L_x_114:
        /* <DEDUP_REMOVED lines=10> */
.L_x_117:
[----:B------:R-:W-:Y:S05]  /*3e40*/  BSYNC B1 ;  /* 0x0000000000017941 */ /* 0x000fea0003800000 */
.L_x_116:
        /* <DEDUP_REMOVED lines=9> */
.L_x_119:
[----:B------:R-:W-:Y:S05]  /*3ee0*/  BSYNC B1 ;  /* 0x0000000000017941 */ /* 0x000fea0003800000 */
.L_x_118:
        /* <DEDUP_REMOVED lines=9> */
.L_x_121:
[----:B------:R-:W-:Y:S05]  /*3f80*/  BSYNC B1 ;  /* 0x0000000000017941 */ /* 0x000fea0003800000 */
.L_x_120:
        /* <DEDUP_REMOVED lines=10> */
.L_x_123:
[----:B------:R-:W-:Y:S05]  /*4030*/  BSYNC B1 ;  /* 0x0000000000017941 */ /* 0x000fea0003800000 */
.L_x_122:
        /* <DEDUP_REMOVED lines=10> */
.L_x_125:
[----:B------:R-:W-:Y:S05]  /*40e0*/  BSYNC B1 ;  /* 0x0000000000017941 */ /* 0x000fea0003800000 */
.L_x_124:
        /* <DEDUP_REMOVED lines=9> */
.L_x_127:
[----:B------:R-:W-:Y:S05]  /*4180*/  BSYNC B1 ;  /* 0x0000000000017941 */ /* 0x000fea0003800000 */
.L_x_126:
        /* <DEDUP_REMOVED lines=9> */
.L_x_129:
[----:B------:R-:W-:Y:S05]  /*4220*/  BSYNC B1 ;  /* 0x0000000000017941 */ /* 0x000fea0003800000 */
.L_x_128:
        /* <DEDUP_REMOVED lines=10> */
.L_x_131:
[----:B------:R-:W-:Y:S05]  /*42d0*/  BSYNC B1 ;  /* 0x0000000000017941 */ /* 0x000fea0003800000 */
.L_x_130:
        /* <DEDUP_REMOVED lines=10> */
.L_x_133:
[----:B------:R-:W-:Y:S05]  /*4380*/  BSYNC B1 ;  /* 0x0000000000017941 */ /* 0x000fea0003800000 */
.L_x_132:
        /* <DEDUP_REMOVED lines=9> */
.L_x_135:
[----:B------:R-:W-:Y:S05]  /*4420*/  BSYNC B1 ;  /* 0x0000000000017941 */ /* 0x000fea0003800000 */
.L_x_134:
        /* <DEDUP_REMOVED lines=9> */
.L_x_137:
[----:B------:R-:W-:Y:S05]  /*44c0*/  BSYNC B1 ;  /* 0x0000000000017941 */ /* 0x000fea0003800000 */
.L_x_136:
        /* <DEDUP_REMOVED lines=10> */
.L_x_139:
[----:B------:R-:W-:Y:S05]  /*4570*/  BSYNC B1 ;  /* 0x0000000000017941 */ /* 0x000fea0003800000 */
.L_x_138:
        /* <DEDUP_REMOVED lines=10> */
.L_x_141:
[----:B------:R-:W-:Y:S05]  /*4620*/  BSYNC B1 ;  /* 0x0000000000017941 */ /* 0x000fea0003800000 */
.L_x_140:
        /* <DEDUP_REMOVED lines=9> */
.L_x_143:
[----:B------:R-:W-:Y:S05]  /*46c0*/  BSYNC B1 ;  /* 0x0000000000017941 */ /* 0x000fea0003800000 */
.L_x_142:
        /* <DEDUP_REMOVED lines=9> */
.L_x_145:
[----:B------:R-:W-:Y:S05]  /*4760*/  BSYNC B1 ;  /* 0x0000000000017941 */ /* 0x000fea0003800000 */
.L_x_144:
        /* <DEDUP_REMOVED lines=10> */
.L_x_147:
[----:B------:R-:W-:Y:S05]  /*4810*/  BSYNC B1 ;  /* 0x0000000000017941 */ /* 0x000fea0003800000 */
.L_x_146:
[----:B-----5:R-:W-:Y:S01]  /*4820*/  HADD2.F32 R5, -RZ, R24.H0_H0 ;  /* 0x20000018ff057230 */ /* 0x020fe20000004100 */
[----:B------:R-:W-:Y:S01]  /*4830*/  ISETP.GT.AND P0, PT, R4, 0x79, PT ;  /* 0x000000790400780c */ /* 0x000fe20003f04270 */
[----:B------:R-:W-:Y:S01]  /*4840*/  @P2 IMAD.MOV.U32 R4, RZ, RZ, R10 ;  /* 0x000000ffff042224 */ /* 0x000fe200078e000a */
[----:B------:R-:W-:Y:S02]  /*4850*/  BSSY B1, `(.L_x_148) ;  /* 0x000000a000017945 */ /* 0x000fe40003800000 */
[----:B------:R-:W-:Y:S01]  /*4860*/  FMUL R5, R5, R88 ;  /* 0x0000005805057220 */ /* 0x000fe20000400000 */
[----:B------:R-:W-:-:S03]  /*4870*/  ISETP.GT.AND P3, PT, R3, RZ, P0 ;  /* 0x000000ff0300720c */ /* 0x000fc60000764270 */
[----:B------:R-:W-:-:S05]  /*4880*/  FFMA R5, R84, R19, R5 ;  /* 0x0000001354057223 */ /* 0x000fca0000000005 */
[----:B------:R-:W-:-:S04]  /*4890*/  F2FP.F16.F32.PACK_AB R5, RZ, R5 ;  /* 0x00000005ff05723e */ /* 0x000fc800000000ff */
[----:B0-----:R-:W-:Y:S01]  /*48a0*/  PRMT R14, R5, 0x7610, R14 ;  /* 0x00007610050e7816 */ /* 0x001fe2000000000e */
[----:B------:R-:W-:-:S05]  /*48b0*/  @P2 IMAD.MOV.U32 R5, RZ, RZ, R11 ;  /* 0x000000ffff052224 */ /* 0x000fca00078e000b */
[----:B------:R0:W-:Y:S01]  /*48c0*/  @P2 STG.E.U16 desc[UR38][R4.64+0xf0], R14 ;  /* 0x0000f00e04002986 */ /* 0x0001e2000c101526 */
[----:B------:R-:W-:Y:S05]  /*48d0*/  @!P3 BRA `(.L_x_149) ;  /* 0x000000000004b947 */ /* 0x000fea0003800000 */
[----:B------:R0:W5:Y:S02]  /*48e0*/  LDG.E.LTC128B.U16 R24, desc[UR38][R6.64+0xf2] ;  /* 0x0000f22606187981 */ /* 0x000164000c1e1520 */
.L_x_149:
[----:B------:R-:W-:Y:S05]  /*48f0*/  BSYNC B1 ;  /* 0x0000000000017941 */ /* 0x000fea0003800000 */
.L_x_148:
        /* <DEDUP_REMOVED lines=9> */
.L_x_151:
[----:B------:R-:W-:Y:S05]  /*4990*/  BSYNC B1 ;  /* 0x0000000000017941 */ /* 0x000fea0003800000 */
.L_x_150:
[----:B-----5:R-:W-:Y:S01]  /*49a0*/  HADD2.F32 R5, -RZ, R24.H0_H0 ;  /* 0x20000018ff057230 */ /* 0x020fe20000004100 */
[----:B------:R-:W-:Y:S01]  /*49b0*/  ISETP.GT.AND P0, PT, R3, 0x8, P0 ;  /* 0x000000080300780c */ /* 0x000fe20000704270 */
[----:B0-----:R-:W-:Y:S01]  /*49c0*/  @P1 IMAD.MOV.U32 R4, RZ, RZ, R12 ;  /* 0x000000ffff041224 */ /* 0x001fe200078e000c */
[----:B------:R-:W-:Y:S02]  /*49d0*/  BSSY B1, `(.L_x_152) ;  /* 0x0000009000017945 */ /* 0x000fe40003800000 */
[----:B------:R-:W-:-:S04]  /*49e0*/  FMUL R5, R5, R88 ;  /* 0x0000005805057220 */ /* 0x000fc80000400000 */
[----:B------:R-:W-:-:S05]  /*49f0*/  FFMA R5, R86, R19, R5 ;  /* 0x0000001356057223 */ /* 0x000fca0000000005 */
[----:B------:R-:W-:-:S04]  /*4a00*/  F2FP.F16.F32.PACK_AB R5, RZ, R5 ;  /* 0x00000005ff05723e */ /* 0x000fc800000000ff */
[----:B-1-3--:R-:W-:Y:S01]  /*4a10*/  PRMT R6, R5, 0x7610, R6 ;  /* 0x0000761005067816 */ /* 0x00afe20000000006 */
[----:B------:R-:W-:-:S05]  /*4a20*/  @P1 IMAD.MOV.U32 R5, RZ, RZ, R13 ;  /* 0x000000ffff051224 */ /* 0x000fca00078e000d */
[----:B------:R0:W-:Y:S01]  /*4a30*/  @P1 STG.E.U16 desc[UR38][R4.64+0xf0], R6 ;  /* 0x0000f00604001986 */ /* 0x0001e2000c101526 */
[----:B------:R-:W-:Y:S05]  /*4a40*/  @!P0 BRA `(.L_x_153) ;  /* 0x0000000000048947 */ /* 0x000fea0003800000 */
[----:B------:R1:W5:Y:S02]  /*4a50*/  LDG.E.LTC128B.U16 R24, desc[UR38][R8.64+0xf2] ;  /* 0x0000f22608187981 */ /* 0x000364000c1e1520 */
.L_x_153:
[----:B------:R-:W-:Y:S05]  /*4a60*/  BSYNC B1 ;  /* 0x0000000000017941 */ /* 0x000fea0003800000 */
.L_x_152:
[----:B------:R-:W-:Y:S05]  /*4a70*/  @!P0 BRA `(.L_x_154) ;  /* 0x0000001000e88947 */ /* 0x000fea0003800000 */
[----:B-----5:R-:W-:-:S05]  /*4a80*/  HADD2.F32 R3, -RZ, R24.H0_H0 ;  /* 0x20000018ff037230 */ /* 0x020fca0000004100 */
[----:B0-----:R-:W-:-:S04]  /*4a90*/  FMUL R4, R3, R88 ;  /* 0x0000005803047220 */ /* 0x001fc80000400000 */
[----:B------:R-:W-:-:S05]  /*4aa0*/  FFMA R4, R87, R19, R4 ;  /* 0x0000001357047223 */ /* 0x000fca0000000004 */
[----:B------:R-:W-:-:S05]  /*4ab0*/  F2FP.F16.F32.PACK_AB R4, RZ, R4 ;  /* 0x00000004ff04723e */ /* 0x000fca00000000ff */
[----:B------:R3:W-:Y:S01]  /*4ac0*/  STG.E.U16 desc[UR38][R12.64+0xf2], R4 ;  /* 0x0000f2040c007986 */ /* 0x0007e2000c101526 */
[----:B------:R-:W-:Y:S05]  /*4ad0*/  BRA `(.L_x_154) ;  /* 0x0000001000d07947 */ /* 0x000fea0003800000 */
.L_x_29:
[----:B------:R-:W-:Y:S01]  /*4ae0*/  ISETP.GT.AND P3, PT, R4, 0x1, PT ;  /* 0x000000010400780c */ /* 0x000fe20003f64270 */
[----:B------:R-:W-:Y:S01]  /*4af0*/  ULDC.64 UR4, c[0x0][0x5c0] ;  /* 0x0001700000047ab9 */ /* 0x000fe20000000a00 */
[-C--:B------:R-:W-:Y:S01]  /*4b00*/  FMUL R24, R24, R19.reuse ;  /* 0x0000001318187220 */ /* 0x080fe20000400000 */
[----:B------:R-:W-:Y:S01]  /*4b10*/  LEA R6, P4, R102, UR4, 0x1 ;  /* 0x0000000466067c11 */ /* 0x000fe2000f8808ff */
[-C--:B------:R-:W-:Y:S01]  /*4b20*/  FMUL R25, R25, R19.reuse ;  /* 0x0000001319197220 */ /* 0x080fe20000400000 */
[----:B------:R-:W-:Y:S01]  /*4b30*/  ISETP.GT.AND P0, PT, R3, RZ, P3 ;  /* 0x000000ff0300720c */ /* 0x000fe20001f04270 */
[-C--:B------:R-:W-:Y:S01]  /*4b40*/  FMUL R26, R26, R19.reuse ;  /* 0x000000131a1a7220 */ /* 0x080fe20000400000 */
[----:B------:R-:W-:Y:S01]  /*4b50*/  F2FP.F16.F32.PACK_AB R24, RZ, R24 ;  /* 0x00000018ff18723e */ /* 0x000fe200000000ff */
[-C--:B------:R-:W-:Y:S01]  /*4b60*/  FMUL R27, R27, R19.reuse ;  /* 0x000000131b1b7220 */ /* 0x080fe20000400000 */
[----:B------:R-:W-:Y:S01]  /*4b70*/  LEA.HI.X R7, R102, UR5, R113, 0x1, P4 ;  /* 0x0000000566077c11 */ /* 0x000fe2000a0f0c71 */
[----:B------:R-:W-:Y:S01]  /*4b80*/  FMUL R28, R28, R19 ;  /* 0x000000131c1c7220 */ /* 0x000fe20000400000 */
[----:B------:R-:W-:Y:S01]  /*4b90*/  F2FP.F16.F32.PACK_AB R25, RZ, R25 ;  /* 0x00000019ff19723e */ /* 0x000fe200000000ff */
[-C--:B------:R-:W-:Y:S01]  /*4ba0*/  FMUL R29, R29, R19.reuse ;  /* 0x000000131d1d7220 */ /* 0x080fe20000400000 */
[----:B------:R-:W-:Y:S01]  /*4bb0*/  ISETP.GT.AND P2, PT, R3, 0x8, P2 ;  /* 0x000000080300780c */ /* 0x000fe20001744270 */
[----:B------:R-:W-:Y:S01]  /*4bc0*/  @P1 STG.E.U16 desc[UR38][R6.64], R24 ;  /* 0x0000001806001986 */ /* 0x000fe2000c101526 */
[----:B------:R-:W-:Y:S01]  /*4bd0*/  ISETP.GT.AND P1, PT, R4, 0x8, PT ;  /* 0x000000080400780c */ /* 0x000fe20003f24270 */
[-C--:B------:R-:W-:Y:S01]  /*4be0*/  FMUL R30, R30, R19.reuse ;  /* 0x000000131e1e7220 */ /* 0x080fe20000400000 */
[C---:B------:R-:W-:Y:S01]  /*4bf0*/  SHF.L.U64.HI R5, R92.reuse, 0x1, R91 ;  /* 0x000000015c057819 */ /* 0x040fe2000001025b */
[----:B------:R-:W-:Y:S01]  /*4c00*/  @P0 STG.E.U16 desc[UR38][R6.64+0x2], R25 ;  /* 0x0000021906000986 */ /* 0x000fe2000c101526 */
[----:B------:R-:W-:Y:S01]  /*4c10*/  LEA R8, P5, R92, R6, 0x1 ;  /* 0x000000065c087211 */ /* 0x000fe200078a08ff */
[-C--:B------:R-:W-:Y:S01]  /*4c20*/  FMUL R31, R31, R19.reuse ;  /* 0x000000131f1f7220 */ /* 0x080fe20000400000 */
[----:B------:R-:W-:Y:S01]  /*4c30*/  ISETP.GT.AND P3, PT, R3, 0x8, P3 ;  /* 0x000000080300780c */ /* 0x000fe20001f64270 */
[-C--:B------:R-:W-:Y:S01]  /*4c40*/  FMUL R32, R32, R19.reuse ;  /* 0x0000001320207220 */ /* 0x080fe20000400000 */
[----:B------:R-:W-:Y:S01]  /*4c50*/  ISETP.GT.AND P0, PT, R4, 0x9, PT ;  /* 0x000000090400780c */ /* 0x000fe20003f04270 */
[----:B------:R-:W-:Y:S01]  /*4c60*/  IMAD.X R9, R5, 0x1, R7, P5 ;  /* 0x0000000105097824 */ /* 0x000fe200028e0607 */
[----:B------:R-:W-:Y:S01]  /*4c70*/  ISETP.GT.AND P4, PT, R3, RZ, P1 ;  /* 0x000000ff0300720c */ /* 0x000fe20000f84270 */
[-C--:B------:R-:W-:Y:S01]  /*4c80*/  FMUL R33, R33, R19.reuse ;  /* 0x0000001321217220 */ /* 0x080fe20000400000 */
[----:B------:R-:W-:Y:S01]  /*4c90*/  F2FP.F16.F32.PACK_AB R26, RZ, R26 ;  /* 0x0000001aff1a723e */ /* 0x000fe200000000ff */
[-C--:B------:R-:W-:Y:S01]  /*4ca0*/  FMUL R34, R34, R19.reuse ;  /* 0x0000001322227220 */ /* 0x080fe20000400000 */
[----:B------:R-:W-:Y:S01]  /*4cb0*/  ISETP.GT.AND P5, PT, R3, RZ, P0 ;  /* 0x000000ff0300720c */ /* 0x000fe200007a4270 */
[----:B------:R-:W-:Y:S01]  /*4cc0*/  FMUL R35, R35, R19 ;  /* 0x0000001323237220 */ /* 0x000fe20000400000 */
[----:B------:R-:W-:Y:S01]  /*4cd0*/  F2FP.F16.F32.PACK_AB R27, RZ, R27 ;  /* 0x0000001bff1b723e */ /* 0x000fe200000000ff */
[----:B------:R-:W-:Y:S01]  /*4ce0*/  @P2 STG.E.U16 desc[UR38][R8.64], R26 ;  /* 0x0000001a08002986 */ /* 0x000fe2000c101526 */
[----:B------:R-:W-:Y:S01]  /*4cf0*/  F2FP.F16.F32.PACK_AB R28, RZ, R28 ;  /* 0x0000001cff1c723e */ /* 0x000fe200000000ff */
[-C--:B------:R-:W-:Y:S01]  /*4d00*/  FMUL R36, R36, R19.reuse ;  /* 0x0000001324247220 */ /* 0x080fe20000400000 */
[----:B------:R-:W-:Y:S01]  /*4d10*/  ISETP.GT.AND P2, PT, R3, 0x8, P1 ;  /* 0x000000080300780c */ /* 0x000fe20000f44270 */
[----:B------:R-:W-:Y:S01]  /*4d20*/  @P3 STG.E.U16 desc[UR38][R8.64+0x2], R27 ;  /* 0x0000021b08003986 */ /* 0x000fe2000c101526 */
[----:B------:R-:W-:Y:S01]  /*4d30*/  ISETP.GT.AND P1, PT, R4, 0x10, PT ;  /* 0x000000100400780c */ /* 0x000fe20003f24270 */
[----:B------:R-:W-:Y:S01]  /*4d40*/  FMUL R37, R37, R19 ;  /* 0x0000001325257220 */ /* 0x000fe20000400000 */
[----:B------:R-:W-:Y:S01]  /*4d50*/  F2FP.F16.F32.PACK_AB R29, RZ, R29 ;  /* 0x0000001dff1d723e */ /* 0x000fe200000000ff */
[----:B------:R-:W-:Y:S01]  /*4d60*/  @P4 STG.E.U16 desc[UR38][R6.64+0x10], R28 ;  /* 0x0000101c06004986 */ /* 0x000fe2000c101526 */
[C---:B------:R-:W-:Y:S01]  /*4d70*/  ISETP.GT.AND P3, PT, R3.reuse, 0x8, P0 ;  /* 0x000000080300780c */ /* 0x040fe20000764270 */
[-C--:B------:R-:W-:Y:S01]  /*4d80*/  FMUL R38, R38, R19.reuse ;  /* 0x0000001326267220 */ /* 0x080fe20000400000 */
[----:B------:R-:W-:Y:S01]  /*4d90*/  ISETP.GT.AND P0, PT, R4, 0x11, PT ;  /* 0x000000110400780c */ /* 0x000fe20003f04270 */
[----:B------:R-:W-:Y:S01]  /*4da0*/  @P5 STG.E.U16 desc[UR38][R6.64+0x12], R29 ;  /* 0x0000121d06005986 */ /* 0x000fe2000c101526 */
        /* <DEDUP_REMOVED lines=161> */
[----:B------:R-:W-:Y:S01]  /*57c0*/  FMUL R87, R87, R19 ;  /* 0x0000001357577220 */ /* 0x000fe20000400000 */
[----:B------:R-:W-:-:S02]  /*57d0*/  F2FP.F16.F32.PACK_AB R62, RZ, R62 ;  /* 0x0000003eff3e723e */ /* 0x000fc400000000ff */
[C---:B------:R-:W-:Y:S02]  /*57e0*/  ISETP.GT.AND P5, PT, R3.reuse, RZ, P0 ;  /* 0x000000ff0300720c */ /* 0x040fe400007a4270 */
[----:B------:R-:W-:Y:S01]  /*57f0*/  F2FP.F16.F32.PACK_AB R63, RZ, R63 ;  /* 0x0000003fff3f723e */ /* 0x000fe200000000ff */
[----:B------:R-:W-:Y:S01]  /*5800*/  @P2 STG.E.U16 desc[UR38][R8.64+0x90], R62 ;  /* 0x0000903e08002986 */ /* 0x000fe2000c101526 */
[----:B------:R-:W-:Y:S02]  /*5810*/  F2FP.F16.F32.PACK_AB R64, RZ, R64 ;  /* 0x00000040ff40723e */ /* 0x000fe400000000ff */
[C---:B------:R-:W-:Y:S01]  /*5820*/  ISETP.GT.AND P2, PT, R3.reuse, 0x8, P1 ;  /* 0x000000080300780c */ /* 0x040fe20000f44270 */
[----:B------:R-:W-:Y:S01]  /*5830*/  @P3 STG.E.U16 desc[UR38][R8.64+0x92], R63 ;  /* 0x0000923f08003986 */ /* 0x000fe2000c101526 */
[----:B------:R-:W-:Y:S02]  /*5840*/  ISETP.GT.AND P1, PT, R4, 0x58, PT ;  /* 0x000000580400780c */ /* 0x000fe40003f24270 */
[----:B------:R-:W-:Y:S01]  /*5850*/  F2FP.F16.F32.PACK_AB R65, RZ, R65 ;  /* 0x00000041ff41723e */ /* 0x000fe200000000ff */
[----:B------:R-:W-:Y:S01]  /*5860*/  @P4 STG.E.U16 desc[UR38][R6.64+0xa0], R64 ;  /* 0x0000a04006004986 */ /* 0x000fe2000c101526 */
[----:B------:R-:W-:-:S02]  /*5870*/  ISETP.GT.AND P3, PT, R3, 0x8, P0 ;  /* 0x000000080300780c */ /* 0x000fc40000764270 */
[----:B------:R-:W-:Y:S01]  /*5880*/  ISETP.GT.AND P0, PT, R4, 0x59, PT ;  /* 0x000000590400780c */ /* 0x000fe20003f04270 */
[----:B------:R-:W-:Y:S01]  /*5890*/  @P5 STG.E.U16 desc[UR38][R6.64+0xa2], R65 ;  /* 0x0000a24106005986 */ /* 0x000fe2000c101526 */
[C---:B------:R-:W-:Y:S02]  /*58a0*/  ISETP.GT.AND P4, PT, R3.reuse, RZ, P1 ;  /* 0x000000ff0300720c */ /* 0x040fe40000f84270 */
[----:B------:R-:W-:Y:S02]  /*58b0*/  F2FP.F16.F32.PACK_AB R66, RZ, R66 ;  /* 0x00000042ff42723e */ /* 0x000fe400000000ff */
[----:B------:R-:W-:Y:S02]  /*58c0*/  ISETP.GT.AND P5, PT, R3, RZ, P0 ;  /* 0x000000ff0300720c */ /* 0x000fe400007a4270 */
[----:B------:R-:W-:Y:S01]  /*58d0*/  F2FP.F16.F32.PACK_AB R67, RZ, R67 ;  /* 0x00000043ff43723e */ /* 0x000fe200000000ff */
[----:B------:R-:W-:Y:S01]  /*58e0*/  @P2 STG.E.U16 desc[UR38][R8.64+0xa0], R66 ;  /* 0x0000a04208002986 */ /* 0x000fe2000c101526 */
[----:B------:R-:W-:-:S02]  /*58f0*/  F2FP.F16.F32.PACK_AB R68, RZ, R68 ;  /* 0x00000044ff44723e */ /* 0x000fc400000000ff */
[C---:B------:R-:W-:Y:S01]  /*5900*/  ISETP.GT.AND P2, PT, R3.reuse, 0x8, P1 ;  /* 0x000000080300780c */ /* 0x040fe20000f44270 */
[----:B------:R-:W-:Y:S01]  /*5910*/  @P3 STG.E.U16 desc[UR38][R8.64+0xa2], R67 ;  /* 0x0000a24308003986 */ /* 0x000fe2000c101526 */
[C---:B------:R-:W-:Y:S02]  /*5920*/  ISETP.GT.AND P1, PT, R4.reuse, 0x60, PT ;  /* 0x000000600400780c */ /* 0x040fe40003f24270 */
[----:B------:R-:W-:Y:S01]  /*5930*/  F2FP.F16.F32.PACK_AB R69, RZ, R69 ;  /* 0x00000045ff45723e */ /* 0x000fe200000000ff */
[----:B------:R-:W-:Y:S01]  /*5940*/  @P4 STG.E.U16 desc[UR38][R6.64+0xb0], R68 ;  /* 0x0000b04406004986 */ /* 0x000fe2000c101526 */
[C---:B------:R-:W-:Y:S02]  /*5950*/  ISETP.GT.AND P3, PT, R3.reuse, 0x8, P0 ;  /* 0x000000080300780c */ /* 0x040fe40000764270 */
[----:B------:R-:W-:Y:S01]  /*5960*/  ISETP.GT.AND P0, PT, R4, 0x61, PT ;  /* 0x000000610400780c */ /* 0x000fe20003f04270 */
[----:B------:R-:W-:Y:S01]  /*5970*/  @P5 STG.E.U16 desc[UR38][R6.64+0xb2], R69 ;  /* 0x0000b24506005986 */ /* 0x000fe2000c101526 */
[----:B------:R-:W-:-:S02]  /*5980*/  ISETP.GT.AND P4, PT, R3, RZ, P1 ;  /* 0x000000ff0300720c */ /* 0x000fc40000f84270 */
[C---:B------:R-:W-:Y:S02]  /*5990*/  ISETP.GT.AND P5, PT, R3.reuse, RZ, P0 ;  /* 0x000000ff0300720c */ /* 0x040fe400007a4270 */
[----:B------:R-:W-:Y:S02]  /*59a0*/  F2FP.F16.F32.PACK_AB R70, RZ, R70 ;  /* 0x00000046ff46723e */ /* 0x000fe400000000ff */
[----:B------:R-:W-:Y:S02]  /*59b0*/  F2FP.F16.F32.PACK_AB R71, RZ, R71 ;  /* 0x00000047ff47723e */ /* 0x000fe400000000ff */
[----:B------:R-:W-:Y:S01]  /*59c0*/  F2FP.F16.F32.PACK_AB R72, RZ, R72 ;  /* 0x00000048ff48723e */ /* 0x000fe200000000ff */
[----:B------:R-:W-:Y:S01]  /*59d0*/  @P2 STG.E.U16 desc[UR38][R8.64+0xb0], R70 ;  /* 0x0000b04608002986 */ /* 0x000fe2000c101526 */
[----:B------:R-:W-:Y:S02]  /*59e0*/  F2FP.F16.F32.PACK_AB R73, RZ, R73 ;  /* 0x00000049ff49723e */ /* 0x000fe400000000ff */
[C---:B------:R-:W-:Y:S01]  /*59f0*/  ISETP.GT.AND P1, PT, R3.reuse, 0x8, P1 ;  /* 0x000000080300780c */ /* 0x040fe20000f24270 */
[----:B------:R-:W-:Y:S01]  /*5a00*/  @P3 STG.E.U16 desc[UR38][R8.64+0xb2], R71 ;  /* 0x0000b24708003986 */ /* 0x000fe2000c101526 */
[----:B------:R-:W-:-:S02]  /*5a10*/  ISETP.GT.AND P2, PT, R3, 0x8, P0 ;  /* 0x000000080300780c */ /* 0x000fc40000744270 */
[C---:B------:R-:W-:Y:S01]  /*5a20*/  ISETP.GT.AND P0, PT, R4.reuse, 0x69, PT ;  /* 0x000000690400780c */ /* 0x040fe20003f04270 */
[----:B------:R-:W-:Y:S01]  /*5a30*/  @P4 STG.E.U16 desc[UR38][R6.64+0xc0], R72 ;  /* 0x0000c04806004986 */ /* 0x000fe2000c101526 */
[----:B------:R-:W-:Y:S02]  /*5a40*/  ISETP.GT.AND P4, PT, R4, 0x68, PT ;  /* 0x000000680400780c */ /* 0x000fe40003f84270 */
[----:B------:R-:W-:Y:S01]  /*5a50*/  F2FP.F16.F32.PACK_AB R74, RZ, R74 ;  /* 0x0000004aff4a723e */ /* 0x000fe200000000ff */
[----:B------:R-:W-:Y:S01]  /*5a60*/  @P5 STG.E.U16 desc[UR38][R6.64+0xc2], R73 ;  /* 0x0000c24906005986 */ /* 0x000fe2000c101526 */
[C---:B------:R-:W-:Y:S02]  /*5a70*/  ISETP.GT.AND P5, PT, R3.reuse, RZ, P4 ;  /* 0x000000ff0300720c */ /* 0x040fe400027a4270 */
[----:B------:R-:W-:Y:S01]  /*5a80*/  ISETP.GT.AND P3, PT, R3, RZ, P0 ;  /* 0x000000ff0300720c */ /* 0x000fe20000764270 */
[----:B------:R-:W-:Y:S01]  /*5a90*/  @P1 STG.E.U16 desc[UR38][R8.64+0xc0], R74 ;  /* 0x0000c04a08001986 */ /* 0x000fe2000c101526 */
[----:B------:R-:W-:-:S02]  /*5aa0*/  F2FP.F16.F32.PACK_AB R75, RZ, R75 ;  /* 0x0000004bff4b723e */ /* 0x000fc400000000ff */
[----:B------:R-:W-:Y:S02]  /*5ab0*/  F2FP.F16.F32.PACK_AB R76, RZ, R76 ;  /* 0x0000004cff4c723e */ /* 0x000fe400000000ff */
[C---:B------:R-:W-:Y:S01]  /*5ac0*/  ISETP.GT.AND P4, PT, R3.reuse, 0x8, P4 ;  /* 0x000000080300780c */ /* 0x040fe20002784270 */
[----:B------:R-:W-:Y:S01]  /*5ad0*/  @P2 STG.E.U16 desc[UR38][R8.64+0xc2], R75 ;  /* 0x0000c24b08002986 */ /* 0x000fe2000c101526 */
[----:B------:R-:W-:Y:S02]  /*5ae0*/  F2FP.F16.F32.PACK_AB R77, RZ, R77 ;  /* 0x0000004dff4d723e */ /* 0x000fe400000000ff */
[C---:B------:R-:W-:Y:S01]  /*5af0*/  ISETP.GT.AND P2, PT, R4.reuse, 0x71, PT ;  /* 0x000000710400780c */ /* 0x040fe20003f44270 */
[----:B------:R-:W-:Y:S01]  /*5b00*/  @P5 STG.E.U16 desc[UR38][R6.64+0xd0], R76 ;  /* 0x0000d04c06005986 */ /* 0x000fe2000c101526 */
[----:B------:R-:W-:Y:S02]  /*5b10*/  ISETP.GT.AND P5, PT, R3, 0x8, P0 ;  /* 0x000000080300780c */ /* 0x000fe400007a4270 */
[C---:B------:R-:W-:Y:S01]  /*5b20*/  ISETP.GT.AND P1, PT, R4.reuse, 0x78, PT ;  /* 0x000000780400780c */ /* 0x040fe20003f24270 */
[----:B------:R-:W-:Y:S01]  /*5b30*/  @P3 STG.E.U16 desc[UR38][R6.64+0xd2], R77 ;  /* 0x0000d24d06003986 */ /* 0x000fe2000c101526 */
[----:B------:R-:W-:-:S02]  /*5b40*/  ISETP.GT.AND P3, PT, R4, 0x70, PT ;  /* 0x000000700400780c */ /* 0x000fc40003f64270 */
[----:B------:R-:W-:Y:S01]  /*5b50*/  ISETP.GT.AND P0, PT, R4, 0x79, PT ;  /* 0x000000790400780c */ /* 0x000fe20003f04270 */
[----:B------:R-:W-:Y:S01]  /*5b60*/  @P4 IMAD.MOV.U32 R4, RZ, RZ, R8 ;  /* 0x000000ffff044224 */ /* 0x000fe200078e0008 */
[----:B------:R-:W-:Y:S01]  /*5b70*/  F2FP.F16.F32.PACK_AB R78, RZ, R78 ;  /* 0x0000004eff4e723e */ /* 0x000fe200000000ff */
[----:B------:R-:W-:Y:S01]  /*5b80*/  @P4 IMAD.MOV.U32 R5, RZ, RZ, R9 ;  /* 0x000000ffff054224 */ /* 0x000fe200078e0009 */
[----:B------:R-:W-:Y:S02]  /*5b90*/  F2FP.F16.F32.PACK_AB R79, RZ, R79 ;  /* 0x0000004fff4f723e */ /* 0x000fe400000000ff */
[----:B------:R-:W-:Y:S02]  /*5ba0*/  F2FP.F16.F32.PACK_AB R80, RZ, R80 ;  /* 0x00000050ff50723e */ /* 0x000fe400000000ff */
[----:B------:R0:W-:Y:S01]  /*5bb0*/  @P4 STG.E.U16 desc[UR38][R4.64+0xd0], R78 ;  /* 0x0000d04e04004986 */ /* 0x0001e2000c101526 */
[----:B------:R-:W-:Y:S02]  /*5bc0*/  ISETP.GT.AND P4, PT, R3, RZ, P2 ;  /* 0x000000ff0300720c */ /* 0x000fe40001784270 */
[----:B------:R-:W-:-:S02]  /*5bd0*/  F2FP.F16.F32.PACK_AB R81, RZ, R81 ;  /* 0x00000051ff51723e */ /* 0x000fc400000000ff */
[----:B------:R-:W-:Y:S02]  /*5be0*/  ISETP.GT.AND P2, PT, R3, 0x8, P2 ;  /* 0x000000080300780c */ /* 0x000fe40001744270 */
[----:B------:R-:W-:Y:S02]  /*5bf0*/  F2FP.F16.F32.PACK_AB R82, RZ, R82 ;  /* 0x00000052ff52723e */ /* 0x000fe400000000ff */
[----:B------:R-:W-:Y:S02]  /*5c00*/  F2FP.F16.F32.PACK_AB R83, RZ, R83 ;  /* 0x00000053ff53723e */ /* 0x000fe400000000ff */
[----:B------:R-:W-:Y:S01]  /*5c10*/  F2FP.F16.F32.PACK_AB R84, RZ, R84 ;  /* 0x00000054ff54723e */ /* 0x000fe200000000ff */
[----:B0-----:R-:W-:Y:S01]  /*5c20*/  @P5 IMAD.MOV.U32 R4, RZ, RZ, R8 ;  /* 0x000000ffff045224 */ /* 0x001fe200078e0008 */
[----:B------:R-:W-:Y:S01]  /*5c30*/  F2FP.F16.F32.PACK_AB R85, RZ, R85 ;  /* 0x00000055ff55723e */ /* 0x000fe200000000ff */
[----:B------:R-:W-:Y:S01]  /*5c40*/  @P5 IMAD.MOV.U32 R5, RZ, RZ, R9 ;  /* 0x000000ffff055224 */ /* 0x000fe200078e0009 */
[----:B------:R-:W-:-:S02]  /*5c50*/  F2FP.F16.F32.PACK_AB R86, RZ, R86 ;  /* 0x00000056ff56723e */ /* 0x000fc400000000ff */
[----:B------:R-:W-:Y:S02]  /*5c60*/  F2FP.F16.F32.PACK_AB R87, RZ, R87 ;  /* 0x00000057ff57723e */ /* 0x000fe400000000ff */
[----:B------:R0:W-:Y:S01]  /*5c70*/  @P5 STG.E.U16 desc[UR38][R4.64+0xd2], R79 ;  /* 0x0000d24f04005986 */ /* 0x0001e2000c101526 */
[C---:B------:R-:W-:Y:S02]  /*5c80*/  ISETP.GT.AND P5, PT, R3.reuse, RZ, P3 ;  /* 0x000000ff0300720c */ /* 0x040fe40001fa4270 */
[----:B------:R-:W-:-:S11]  /*5c90*/  ISETP.GT.AND P3, PT, R3, 0x8, P3 ;  /* 0x000000080300780c */ /* 0x000fd60001f64270 */
[----:B0-----:R-:W-:Y:S02]  /*5ca0*/  @P5 IMAD.MOV.U32 R4, RZ, RZ, R6 ;  /* 0x000000ffff045224 */ /* 0x001fe400078e0006 */
[----:B------:R-:W-:-:S05]  /*5cb0*/  @P5 IMAD.MOV.U32 R5, RZ, RZ, R7 ;  /* 0x000000ffff055224 */ /* 0x000fca00078e0007 */
[----:B------:R0:W-:Y:S01]  /*5cc0*/  @P5 STG.E.U16 desc[UR38][R4.64+0xe0], R80 ;  /* 0x0000e05004005986 */ /* 0x0001e2000c101526 */
[C---:B------:R-:W-:Y:S02]  /*5cd0*/  ISETP.GT.AND P5, PT, R3.reuse, RZ, P0 ;  /* 0x000000ff0300720c */ /* 0x040fe400007a4270 */
[----:B------:R-:W-:Y:S01]  /*5ce0*/  ISETP.GT.AND P0, PT, R3, 0x8, P0 ;  /* 0x000000080300780c */ /* 0x000fe20000704270 */
[----:B0-----:R-:W-:Y:S02]  /*5cf0*/  @P4 IMAD.MOV.U32 R4, RZ, RZ, R6 ;  /* 0x000000ffff044224 */ /* 0x001fe400078e0006 */
[----:B------:R-:W-:-:S05]  /*5d00*/  @P4 IMAD.MOV.U32 R5, RZ, RZ, R7 ;  /* 0x000000ffff054224 */ /* 0x000fca00078e0007 */
[----:B------:R0:W-:Y:S01]  /*5d10*/  @P4 STG.E.U16 desc[UR38][R4.64+0xe2], R81 ;  /* 0x0000e25104004986 */ /* 0x0001e2000c101526 */
[C---:B------:R-:W-:Y:S02]  /*5d20*/  ISETP.GT.AND P4, PT, R3.reuse, RZ, P1 ;  /* 0x000000ff0300720c */ /* 0x040fe40000f84270 */
[----:B------:R-:W-:Y:S01]  /*5d30*/  ISETP.GT.AND P1, PT, R3, 0x8, P1 ;  /* 0x000000080300780c */ /* 0x000fe20000f24270 */
[----:B0-----:R-:W-:Y:S02]  /*5d40*/  @P3 IMAD.MOV.U32 R4, RZ, RZ, R8 ;  /* 0x000000ffff043224 */ /* 0x001fe400078e0008 */
[----:B------:R-:W-:-:S05]  /*5d50*/  @P3 IMAD.MOV.U32 R5, RZ, RZ, R9 ;  /* 0x000000ffff053224 */ /* 0x000fca00078e0009 */
[----:B------:R0:W-:Y:S02]  /*5d60*/  @P3 STG.E.U16 desc[UR38][R4.64+0xe0], R82 ;  /* 0x0000e05204003986 */ /* 0x0001e4000c101526 */
[----:B0-----:R-:W-:Y:S02]  /*5d70*/  @P2 IMAD.MOV.U32 R4, RZ, RZ, R8 ;  /* 0x000000ffff042224 */ /* 0x001fe400078e0008 */
[----:B------:R-:W-:-:S05]  /*5d80*/  @P2 IMAD.MOV.U32 R5, RZ, RZ, R9 ;  /* 0x000000ffff052224 */ /* 0x000fca00078e0009 */
[----:B------:R0:W-:Y:S02]  /*5d90*/  @P2 STG.E.U16 desc[UR38][R4.64+0xe2], R83 ;  /* 0x0000e25304002986 */ /* 0x0001e4000c101526 */
[----:B0-----:R-:W-:Y:S02]  /*5da0*/  @P4 IMAD.MOV.U32 R4, RZ, RZ, R6 ;  /* 0x000000ffff044224 */ /* 0x001fe400078e0006 */
[----:B------:R-:W-:-:S05]  /*5db0*/  @P4 IMAD.MOV.U32 R5, RZ, RZ, R7 ;  /* 0x000000ffff054224 */ /* 0x000fca00078e0007 */
[----:B------:R0:W-:Y:S04]  /*5dc0*/  @P4 STG.E.U16 desc[UR38][R4.64+0xf0], R84 ;  /* 0x0000f05404004986 */ /* 0x0001e8000c101526 */
[----:B------:R1:W-:Y:S01]  /*5dd0*/  @P5 STG.E.U16 desc[UR38][R6.64+0xf2], R85 ;  /* 0x0000f25506005986 */ /* 0x0003e2000c101526 */
[----:B0-----:R-:W-:Y:S02]  /*5de0*/  @P1 IMAD.MOV.U32 R4, RZ, RZ, R8 ;  /* 0x000000ffff041224 */ /* 0x001fe400078e0008 */
[----:B------:R-:W-:-:S05]  /*5df0*/  @P1 IMAD.MOV.U32 R5, RZ, RZ, R9 ;  /* 0x000000ffff051224 */ /* 0x000fca00078e0009 */
[----:B------:R1:W-:Y:S04]  /*5e00*/  @P1 STG.E.U16 desc[UR38][R4.64+0xf0], R86 ;  /* 0x0000f05604001986 */ /* 0x0003e8000c101526 */
[----:B------:R1:W-:Y:S02]  /*5e10*/  @P0 STG.E.U16 desc[UR38][R8.64+0xf2], R87 ;  /* 0x0000f25708000986 */ /* 0x0003e4000c101526 */
.L_x_154:
[----:B------:R-:W-:Y:S05]  /*5e20*/  BSYNC B0 ;  /* 0x0000000000007941 */ /* 0x000fea0003800000 */
.L_x_28:
[----:B------:R-:W-:Y:S01]  /*5e30*/  IADD3 R16, P0, R16, UR36, RZ ;  /* 0x0000002410107c10 */ /* 0x000fe2000ff1e0ff */
[----:B------:R-:W-:Y:S01]  /*5e40*/  ULDC.64 UR4, c[0x0][0x650] ;  /* 0x0001940000047ab9 */ /* 0x000fe20000000a00 */
[----:B------:R-:W-:Y:S01]  /*5e50*/  PRMT R3, RZ, 0x7610, R3 ;  /* 0x00007610ff037816 */ /* 0x000fe20000000003 */
[----:B------:R-:W-:Y:S01]  /*5e60*/  IMAD.MOV.U32 R100, RZ, RZ, -0x1 ;  /* 0xffffffffff647424 */ /* 0x000fe200078e00ff */
[----:B------:R-:W-:Y:S01]  /*5e70*/  IADD3.X R17, R17, UR42, RZ, P0, !PT ;  /* 0x0000002a11117c10 */ /* 0x000fe200087fe4ff */
[----:B------:R-:W-:Y:S01]  /*5e80*/  IMAD.MOV.U32 R99, RZ, RZ, -0x1 ;  /* 0xffffffffff637424 */ /* 0x000fe200078e00ff */
[----:B------:R-:W-:-:S04]  /*5e90*/  ISETP.GE.U32.AND P0, PT, R16, UR4, PT ;  /* 0x0000000410007c0c */ /* 0x000fc8000bf06070 */
[----:B------:R-:W-:-:S13]  /*5ea0*/  ISETP.GE.U32.AND.EX P0, PT, R17, UR5, PT, P0 ;  /* 0x0000000511007c0c */ /* 0x000fda000bf06100 */
[----:B------:R-:W-:Y:S05]  /*5eb0*/  @P0 BRA `(.L_x_155) ;  /* 0x00000004004c0947 */ /* 0x000fea0003800000 */
[----:B------:R-:W0:Y:S01]  /*5ec0*/  LDC.64 R10, c[0x0][0x628] ;  /* 0x00018a00ff0a7b82 */ /* 0x000e220000000a00 */
[----:B---3--:R-:W3:Y:S01]  /*5ed0*/  S2R R12, SR_CTAID.X ;  /* 0x00000000000c7919 */ /* 0x008ee20000002500 */
[----:B-12-4-:R-:W-:Y:S02]  /*5ee0*/  IMAD.MOV.U32 R8, RZ, RZ, R16 ;  /* 0x000000ffff087224 */ /* 0x016fe400078e0010 */
[----:B------:R-:W-:Y:S01]  /*5ef0*/  IMAD.MOV.U32 R9, RZ, RZ, R17 ;  /* 0x000000ffff097224 */ /* 0x000fe200078e0011 */
[----:B------:R-:W1:Y:S03]  /*5f00*/  S2R R20, SR_CTAID.Y ;  /* 0x0000000000147919 */ /* 0x000e660000002600 */
[----:B------:R-:W2:Y:S08]  /*5f10*/  LDC R0, c[0x0][0x630] ;  /* 0x00018c00ff007b82 */ /* 0x000eb00000000800 */
[----:B------:R-:W4:Y:S01]  /*5f20*/  LDC.64 R14, c[0x0][0x620] ;  /* 0x00018800ff0e7b82 */ /* 0x000f220000000a00 */
[----:B0-----:R-:W-:-:S04]  /*5f30*/  ISETP.NE.U32.AND P0, PT, R10, RZ, PT ;  /* 0x000000ff0a00720c */ /* 0x001fc80003f05070 */
[----:B------:R-:W-:-:S13]  /*5f40*/  ISETP.NE.AND.EX P0, PT, R11, RZ, PT, P0 ;  /* 0x000000ff0b00720c */ /* 0x000fda0003f05300 */
[----:B-1234-:R-:W-:Y:S05]  /*5f50*/  @!P0 BRA `(.L_x_156) ;  /* 0x0000000000288947 */ /* 0x01efea0003800000 */
        /* <DEDUP_REMOVED lines=10> */
.L_x_156:
[-CC-:B------:R-:W-:Y:S01]  /*6000*/  SHF.R.U64 R99, R8, R0.reuse, R9.reuse ;  /* 0x0000000008637219 */ /* 0x180fe20000001209 */
[----:B------:R-:W0:Y:S01]  /*6010*/  LDC.64 R26, c[0x0][0x640] ;  /* 0x00019000ff1a7b82 */ /* 0x000e220000000a00 */
[----:B------:R-:W-:Y:S01]  /*6020*/  SHF.R.U32.HI R0, RZ, R0, R9 ;  /* 0x00000000ff007219 */ /* 0x000fe20000011609 */
[----:B------:R-:W-:Y:S01]  /*6030*/  ULDC UR4, c[0x0][0x150] ;  /* 0x0000540000047ab9 */ /* 0x000fe20000000800 */
[----:B------:R-:W-:Y:S02]  /*6040*/  IADD3 R3, P0, RZ, -R99, RZ ;  /* 0x80000063ff037210 */ /* 0x000fe40007f1e0ff */
[----:B------:R-:W-:-:S03]  /*6050*/  I2FP.F32.U32 R7, R12 ;  /* 0x0000000c00077245 */ /* 0x000fc60000201000 */
[----:B------:R-:W1:Y:S01]  /*6060*/  LDC R6, c[0x0][0x618] ;  /* 0x00018600ff067b82 */ /* 0x000e620000000800 */
[----:B------:R-:W-:Y:S02]  /*6070*/  IMAD.X R5, RZ, RZ, ~R0, P0 ;  /* 0x000000ffff057224 */ /* 0x000fe400000e0e00 */
[----:B------:R-:W-:Y:S01]  /*6080*/  FMUL R7, R7, UR4 ;  /* 0x0000000407077c20 */ /* 0x000fe20008400000 */
[----:B------:R-:W-:Y:S01]  /*6090*/  ULDC UR4, c[0x0][0x154] ;  /* 0x0000550000047ab9 */ /* 0x000fe20000000800 */
[-C--:B------:R-:W-:Y:S02]  /*60a0*/  IMAD R0, R5, R14.reuse, RZ ;  /* 0x0000000e05007224 */ /* 0x080fe400078e02ff */
[C---:B------:R-:W-:Y:S01]  /*60b0*/  IMAD.WIDE.U32 R4, R3.reuse, R14, R16 ;  /* 0x0000000e03047225 */ /* 0x040fe200078e0010 */
[----:B------:R-:W2:Y:S01]  /*60c0*/  LDC R8, c[0x0][0x608] ;  /* 0x00018200ff087b82 */ /* 0x000ea20000000800 */
[----:B------:R-:W3:Y:S02]  /*60d0*/  F2I.U32.TRUNC.NTZ R7, R7 ;  /* 0x0000000700077305 */ /* 0x000ee4000020f000 */
[----:B------:R-:W-:Y:S01]  /*60e0*/  IMAD R3, R3, R15, R0 ;  /* 0x0000000f03037224 */ /* 0x000fe200078e0200 */
[----:B------:R-:W-:-:S03]  /*60f0*/  I2FP.F32.U32 R0, R20 ;  /* 0x0000001400007245 */ /* 0x000fc60000201000 */
[----:B------:R-:W-:Y:S01]  /*6100*/  IMAD.IADD R3, R5, 0x1, R3 ;  /* 0x0000000105037824 */ /* 0x000fe200078e0203 */
[----:B------:R-:W4:Y:S01]  /*6110*/  LDC R11, c[0x0][0x658] ;  /* 0x00019600ff0b7b82 */ /* 0x000f220000000800 */
[----:B0-----:R-:W-:-:S04]  /*6120*/  ISETP.NE.U32.AND P0, PT, R26, RZ, PT ;  /* 0x000000ff1a00720c */ /* 0x001fc80003f05070 */
[----:B------:R-:W-:-:S03]  /*6130*/  ISETP.NE.AND.EX P0, PT, R27, RZ, PT, P0 ;  /* 0x000000ff1b00720c */ /* 0x000fc60003f05300 */
[----:B------:R-:W0:Y:S01]  /*6140*/  LDC R9, c[0x0][0x144] ;  /* 0x00005100ff097b82 */ /* 0x000e220000000800 */
[-C--:B-1----:R-:W-:Y:S01]  /*6150*/  SHF.R.U64 R10, R4, R6.reuse, R3 ;  /* 0x00000006040a7219 */ /* 0x082fe20000001203 */
[----:B---3--:R-:W-:Y:S01]  /*6160*/  IMAD.MOV R7, RZ, RZ, -R7 ;  /* 0x000000ffff077224 */ /* 0x008fe200078e0a07 */
[----:B------:R-:W-:Y:S01]  /*6170*/  SHF.R.U32.HI R3, RZ, R6, R3 ;  /* 0x00000006ff037219 */ /* 0x000fe20000011603 */
[----:B------:R-:W-:-:S04]  /*6180*/  FMUL R6, R0, UR4 ;  /* 0x0000000400067c20 */ /* 0x000fc80008400000 */
[----:B------:R-:W1:Y:S01]  /*6190*/  LDC R21, c[0x0][0x148] ;  /* 0x00005200ff157b82 */ /* 0x000e620000000800 */
[----:B------:R3:W0:Y:S01]  /*61a0*/  F2I.U32.TRUNC.NTZ R14, R6 ;  /* 0x00000006000e7305 */ /* 0x000622000020f000 */
[-CC-:B--2---:R-:W-:Y:S02]  /*61b0*/  SHF.R.U64 R13, R10, R8.reuse, R3.reuse ;  /* 0x000000080a0d7219 */ /* 0x184fe40000001203 */
[----:B------:R-:W-:-:S04]  /*61c0*/  SHF.R.U32.HI R0, RZ, R8, R3 ;  /* 0x00000008ff007219 */ /* 0x000fc80000011603 */
[----:B-----5:R-:W2:Y:S01]  /*61d0*/  LDC R24, c[0x0][0x648] ;  /* 0x00019200ff187b82 */ /* 0x020ea20000000800 */
[-CC-:B----4-:R-:W-:Y:S02]  /*61e0*/  SHF.R.U64 R15, R13, R11.reuse, R0.reuse ;  /* 0x0000000b0d0f7219 */ /* 0x190fe40000001200 */
[----:B------:R-:W-:-:S03]  /*61f0*/  SHF.R.U32.HI R5, RZ, R11, R0 ;  /* 0x0000000bff057219 */ /* 0x000fc60000011600 */
[----:B------:R-:W-:Y:S02]  /*6200*/  IMAD.MOV.U32 R4, RZ, RZ, R15 ;  /* 0x000000ffff047224 */ /* 0x000fe400078e000f */
[----:B------:R-:W4:Y:S01]  /*6210*/  LDC R28, c[0x0][0x638] ;  /* 0x00018e00ff1c7b82 */ /* 0x000f220000000800 */
[----:B0-----:R-:W-:-:S07]  /*6220*/  IMAD R25, R9, R7, R12 ;  /* 0x0000000709197224 */ /* 0x001fce00078e020c */
[----:B------:R-:W0:Y:S08]  /*6230*/  LDC R29, c[0x0][0x610] ;  /* 0x00018400ff1d7b82 */ /* 0x000e300000000800 */
[----:B------:R-:W0:Y:S01]  /*6240*/  LDC R30, c[0x0][0x600] ;  /* 0x00018000ff1e7b82 */ /* 0x000e220000000800 */
[----:B-123--:R-:W-:Y:S05]  /*6250*/  @!P0 BRA `(.L_x_157) ;  /* 0x0000000000288947 */ /* 0x00efea0003800000 */
        /* <DEDUP_REMOVED lines=10> */
.L_x_157:
[----:B------:R-:W-:Y:S01]  /*6300*/  ISETP.NE.AND P0, PT, R2, 0x1, PT ;  /* 0x000000010200780c */ /* 0x000fe20003f05270 */
[----:B------:R-:W-:Y:S01]  /*6310*/  IMAD.MOV R14, RZ, RZ, -R14 ;  /* 0x000000ffff0e7224 */ /* 0x000fe200078e0a0e */
[----:B------:R-:W-:Y:S02]  /*6320*/  SHF.R.U64 R0, R4, R24, R5 ;  /* 0x0000001804007219 */ /* 0x000fe40000001205 */
[----:B------:R-:W-:Y:S02]  /*6330*/  LOP3.LUT R3, R13, R96, RZ, 0xc0, !PT ;  /* 0x000000600d037212 */ /* 0x000fe400078ec0ff */
[----:B------:R-:W-:Y:S01]  /*6340*/  LOP3.LUT R10, R10, R95, RZ, 0xc0, !PT ;  /* 0x0000005f0a0a7212 */ /* 0x000fe200078ec0ff */
[----:B------:R-:W-:Y:S02]  /*6350*/  IMAD.MOV R4, RZ, RZ, -R0 ;  /* 0x000000ffff047224 */ /* 0x000fe400078e0a00 */
[----:B------:R-:W-:Y:S02]  /*6360*/  IMAD R0, R90, R0, R3 ;  /* 0x000000005a007224 */ /* 0x000fe400078e0203 */
[----:B----4-:R-:W-:-:S02]  /*6370*/  IMAD R3, R4, R28, R15 ;  /* 0x0000001c04037224 */ /* 0x010fc400078e020f */
[----:B------:R-:W-:Y:S02]  /*6380*/  @P0 IMAD R25, R21, R14, R20 ;  /* 0x0000000e15190224 */ /* 0x000fe400078e0214 */
[----:B0-----:R-:W-:Y:S02]  /*6390*/  IMAD R5, R3, R30, R10 ;  /* 0x0000001e03057224 */ /* 0x001fe400078e020a */
[----:B------:R-:W-:Y:S02]  /*63a0*/  IMAD R0, R0, R29, R25 ;  /* 0x0000001d00007224 */ /* 0x000fe400078e0219 */
[----:B------:R-:W-:-:S03]  /*63b0*/  IMAD.MOV.U32 R4, RZ, RZ, 0x1 ;  /* 0x00000001ff047424 */ /* 0x000fc600078e00ff */
[----:B------:R-:W-:Y:S02]  /*63c0*/  SEL R100, R5, R0, !P0 ;  /* 0x0000000005647207 */ /* 0x000fe40004000000 */
[----:B------:R-:W-:Y:S02]  /*63d0*/  PRMT R3, R4, 0x7610, R3 ;  /* 0x0000761004037816 */ /* 0x000fe40000000003 */
[----:B------:R-:W-:-:S07]  /*63e0*/  SEL R0, R0, R5, !P0 ;  /* 0x0000000500007207 */ /* 0x000fce0004000000 */
.L_x_155:
[----:B------:R-:W-:Y:S01]  /*63f0*/  UIADD3 UR41, UR43, UR41, URZ ;  /* 0x000000292b297290 */ /* 0x000fe2000fffe03f */
[----:B------:R-:W-:Y:S01]  /*6400*/  LOP3.LUT P0, RZ, R3, 0xff, RZ, 0xc0, !PT ;  /* 0x000000ff03ff7812 */ /* 0x000fe2000780c0ff */
[----:B------:R-:W-:Y:S02]  /*6410*/  IMAD.MOV.U32 R101, RZ, RZ, R0 ;  /* 0x000000ffff657224 */ /* 0x000fe400078e0000 */
[----:B------:R-:W-:Y:S02]  /*6420*/  USHF.R.U32.HI UR4, URZ, 0x2, UR41 ;  /* 0x000000023f047899 */ /* 0x000fe40008011629 */
[----:B------:R-:W-:Y:S02]  /*6430*/  UISETP.GT.U32.AND UP1, UPT, UR41, 0x3, UPT ;  /* 0x000000032900788c */ /* 0x000fe4000bf24070 */
[----:B------:R-:W-:Y:S02]  /*6440*/  ULOP3.LUT UR4, UR4, 0x1, URZ, 0xc0, !UPT ;  /* 0x0000000104047892 */ /* 0x000fe4000f8ec03f */
[----:B------:R-:W-:-:S02]  /*6450*/  UISETP.LT.U32.AND UP1, UPT, UR43, 0x4, UP1 ;  /* 0x000000042b00788c */ /* 0x000fc40008f21070 */
[----:B------:R-:W-:Y:S02]  /*6460*/  UISETP.NE.U32.AND UP0, UPT, UR4, 0x1, UPT ;  /* 0x000000010400788c */ /* 0x000fe4000bf05070 */
[----:B------:R-:W-:Y:S02]  /*6470*/  USEL UR5, URZ, 0x1, !UP1 ;  /* 0x000000013f057887 */ /* 0x000fe4000c800000 */
[----:B------:R-:W-:Y:S02]  /*6480*/  UISETP.GT.U32.AND UP0, UPT, UR43, 0x3, !UP0 ;  /* 0x000000032b00788c */ /* 0x000fe4000c704070 */
[----:B------:R-:W-:Y:S02]  /*6490*/  ULOP3.LUT UR41, UR41, 0x3, URZ, 0xc0, !UPT ;  /* 0x0000000329297892 */ /* 0x000fe4000f8ec03f */
[----:B------:R-:W-:-:S04]  /*64a0*/  USEL UR4, URZ, 0x1, !UP0 ;  /* 0x000000013f047887 */ /* 0x000fc8000c000000 */
[----:B------:R-:W-:Y:S01]  /*64b0*/  ULOP3.LUT UR40, UR4, UR40, UR5, 0x96, !UPT ;  /* 0x0000002804287292 */ /* 0x000fe2000f8e9605 */
[----:B------:R-:W-:Y:S11]  /*64c0*/  @P0 BRA `(.L_x_158) ;  /* 0xffffffac003c0947 */ /* 0x000ff6000383ffff */
[----:B------:R-:W-:Y:S05]  /*64d0*/  EXIT ;  /* 0x000000000000794d */ /* 0x000fea0003800000 */
.L_x_3:
        /* <DEDUP_REMOVED lines=26> */
.L_x_160:
[--C-:B------:R-:W-:Y:S01]  /*6680*/  SHF.R.U64 R14, R12, R20, R13.reuse ;  /* 0x000000140c0e7219 */ /* 0x100fe2000000120d */
[----:B------:R-:W0:Y:S01]  /*6690*/  LDC R24, c[0x0][0x618] ;  /* 0x00018600ff187b82 */ /* 0x000e220000000800 */
[----:B------:R-:W-:Y:S01]  /*66a0*/  I2FP.F32.U32 R8, R6 ;  /* 0x0000000600087245 */ /* 0x000fe20000201000 */
[----:B------:R-:W-:Y:S01]  /*66b0*/  ULDC UR4, c[0x0][0x150] ;  /* 0x0000540000047ab9 */ /* 0x000fe20000000800 */
[----:B------:R-:W-:Y:S02]  /*66c0*/  SHF.R.U32.HI R7, RZ, R20, R13 ;  /* 0x00000014ff077219 */ /* 0x000fe4000001160d */
[----:B------:R-:W-:Y:S01]  /*66d0*/  IADD3 R11, P0, RZ, -R14, RZ ;  /* 0x8000000eff0b7210 */ /* 0x000fe20007f1e0ff */
[----:B------:R-:W-:Y:S01]  /*66e0*/  FMUL R13, R8, UR4 ;  /* 0x00000004080d7c20 */ /* 0x000fe20008400000 */
[----:B------:R-:W-:Y:S01]  /*66f0*/  ULDC UR4, c[0x0][0x154] ;  /* 0x0000550000047ab9 */ /* 0x000fe20000000800 */
[----:B------:R-:W1:Y:S02]  /*6700*/  LDC.64 R26, c[0x0][0x640] ;  /* 0x00019000ff1a7b82 */ /* 0x000e640000000a00 */
[----:B------:R-:W-:-:S02]  /*6710*/  IMAD.X R7, RZ, RZ, ~R7, P0 ;  /* 0x000000ffff077224 */ /* 0x000fc400000e0e07 */
[----:B------:R-:W2:Y:S01]  /*6720*/  F2I.U32.TRUNC.NTZ R13, R13 ;  /* 0x0000000d000d7305 */ /* 0x000ea2000020f000 */
[----:B------:R-:W-:-:S03]  /*6730*/  IMAD.WIDE.U32 R8, R11, R22, R16 ;  /* 0x000000160b087225 */ /* 0x000fc600078e0010 */
[----:B------:R-:W3:Y:S01]  /*6740*/  LDC R15, c[0x0][0x144] ;  /* 0x00005100ff0f7b82 */ /* 0x000ee20000000800 */
[----:B------:R-:W-:-:S04]  /*6750*/  IMAD R10, R7, R22, RZ ;  /* 0x00000016070a7224 */ /* 0x000fc800078e02ff */
[----:B------:R-:W-:Y:S02]  /*6760*/  IMAD R7, R11, R23, R10 ;  /* 0x000000170b077224 */ /* 0x000fe400078e020a */
[----:B------:R-:W-:Y:S01]  /*6770*/  IMAD.MOV.U32 R10, RZ, RZ, -0x1 ;  /* 0xffffffffff0a7424 */ /* 0x000fe200078e00ff */
[----:B------:R-:W4:Y:S01]  /*6780*/  LDC R20, c[0x0][0x608] ;  /* 0x00018200ff147b82 */ /* 0x000f220000000800 */
[----:B------:R-:W-:Y:S01]  /*6790*/  IMAD.IADD R7, R9, 0x1, R7 ;  /* 0x0000000109077824 */ /* 0x000fe200078e0207 */
[----:B------:R-:W-:-:S04]  /*67a0*/  I2FP.F32.U32 R9, R3 ;  /* 0x0000000300097245 */ /* 0x000fc80000201000 */
[-C--:B0-----:R-:W-:Y:S01]  /*67b0*/  SHF.R.U64 R12, R8, R24.reuse, R7 ;  /* 0x00000018080c7219 */ /* 0x081fe20000001207 */
[----:B--2---:R-:W-:Y:S01]  /*67c0*/  IMAD.MOV R8, RZ, RZ, -R13 ;  /* 0x000000ffff087224 */ /* 0x004fe200078e0a0d */
[----:B------:R-:W0:Y:S01]  /*67d0*/  LDC R11, c[0x0][0x658] ;  /* 0x00019600ff0b7b82 */ /* 0x000e220000000800 */
[----:B-1----:R-:W-:Y:S01]  /*67e0*/  ISETP.NE.U32.AND P0, PT, R26, RZ, PT ;  /* 0x000000ff1a00720c */ /* 0x002fe20003f05070 */
[----:B------:R-:W-:Y:S01]  /*67f0*/  FMUL R9, R9, UR4 ;  /* 0x0000000409097c20 */ /* 0x000fe20008400000 */
[----:B------:R-:W-:Y:S02]  /*6800*/  SHF.R.U32.HI R7, RZ, R24, R7 ;  /* 0x00000018ff077219 */ /* 0x000fe40000011607 */
[----:B------:R-:W-:-:S03]  /*6810*/  ISETP.NE.AND.EX P0, PT, R27, RZ, PT, P0 ;  /* 0x000000ff1b00720c */ /* 0x000fc60003f05300 */
[----:B------:R-:W1:Y:S01]  /*6820*/  LDC R22, c[0x0][0x148] ;  /* 0x00005200ff167b82 */ /* 0x000e620000000800 */
[----:B---3--:R-:W-:Y:S02]  /*6830*/  IMAD R23, R15, R8, R6 ;  /* 0x000000080f177224 */ /* 0x008fe400078e0206 */
[----:B------:R-:W-:-:S05]  /*6840*/  IMAD.MOV.U32 R8, RZ, RZ, 0x1 ;  /* 0x00000001ff087424 */ /* 0x000fca00078e00ff */
[----:B------:R-:W2:Y:S01]  /*6850*/  LDC R21, c[0x0][0x600] ;  /* 0x00018000ff157b82 */ /* 0x000ea20000000800 */
[-CC-:B----4-:R-:W-:Y:S02]  /*6860*/  SHF.R.U64 R15, R12, R20.reuse, R7.reuse ;  /* 0x000000140c0f7219 */ /* 0x190fe40000001207 */
[----:B------:R-:W-:Y:S02]  /*6870*/  SHF.R.U32.HI R6, RZ, R20, R7 ;  /* 0x00000014ff067219 */ /* 0x000fe40000011607 */
[----:B------:R3:W4:Y:S03]  /*6880*/  F2I.U32.TRUNC.NTZ R20, R9 ;  /* 0x0000000900147305 */ /* 0x000726000020f000 */
[----:B------:R-:W1:Y:S01]  /*6890*/  LDC R25, c[0x0][0x648] ;  /* 0x00019200ff197b82 */ /* 0x000e620000000800 */
[-C--:B0-----:R-:W-:Y:S02]  /*68a0*/  SHF.R.U64 R19, R15, R11.reuse, R6 ;  /* 0x0000000b0f137219 */ /* 0x081fe40000001206 */
[----:B------:R-:W-:-:S02]  /*68b0*/  SHF.L.U32 R10, R10, R11, RZ ;  /* 0x0000000b0a0a7219 */ /* 0x000fc400000006ff */
[-C--:B------:R-:W-:Y:S01]  /*68c0*/  SHF.R.U32.HI R7, RZ, R11.reuse, R6 ;  /* 0x0000000bff077219 */ /* 0x080fe20000011606 */
[----:B------:R-:W-:Y:S01]  /*68d0*/  IMAD.MOV.U32 R6, RZ, RZ, R19 ;  /* 0x000000ffff067224 */ /* 0x000fe200078e0013 */
[----:B------:R-:W-:Y:S01]  /*68e0*/  SHF.L.U32 R24, R8, R11, RZ ;  /* 0x0000000b08187219 */ /* 0x000fe200000006ff */
[----:B------:R-:W0:Y:S01]  /*68f0*/  LDC R28, c[0x0][0x638] ;  /* 0x00018e00ff1c7b82 */ /* 0x000e220000000800 */
[----:B------:R-:W-:-:S07]  /*6900*/  LOP3.LUT R30, RZ, R10, RZ, 0x33, !PT ;  /* 0x0000000aff1e7212 */ /* 0x000fce00078e33ff */
[----:B------:R-:W0:Y:S01]  /*6910*/  LDC R29, c[0x0][0x610] ;  /* 0x00018400ff1d7b82 */ /* 0x000e220000000800 */
[----:B---34-:R-:W-:Y:S05]  /*6920*/  @!P0 BRA `(.L_x_161) ;  /* 0x0000000000288947 */ /* 0x018fea0003800000 */
[----:B------:R-:W3:Y:S02]  /*6930*/  LDC R6, c[0x0][0x64c] ;  /* 0x00019300ff067b82 */ /* 0x000ee40000000800 */
[----:B---3--:R-:W-:-:S05]  /*6940*/  IADD3 R11, P0, R19, R6, RZ ;  /* 0x00000006130b7210 */ /* 0x008fca0007f1e0ff */
        /* <DEDUP_REMOVED lines=8> */
.L_x_161:
[----:B------:R-:W-:Y:S01]  /*69d0*/  ISETP.NE.AND P0, PT, R2, 0x1, PT ;  /* 0x000000010200780c */ /* 0x000fe20003f05270 */
[----:B--2---:R-:W-:Y:S01]  /*69e0*/  VIADD R9, R21, 0xffffffff ;  /* 0xffffffff15097836 */ /* 0x004fe20000000000 */
[----:B-1----:R-:W-:Y:S01]  /*69f0*/  SHF.R.U64 R7, R6, R25, R7 ;  /* 0x0000001906077219 */ /* 0x002fe20000001207 */
[----:B------:R-:W-:Y:S01]  /*6a00*/  IMAD.MOV R20, RZ, RZ, -R20 ;  /* 0x000000ffff147224 */ /* 0x000fe200078e0a14 */
[----:B------:R-:W-:Y:S02]  /*6a10*/  LOP3.LUT R6, R15, R30, RZ, 0xc0, !PT ;  /* 0x0000001e0f067212 */ /* 0x000fe400078ec0ff */
[----:B------:R-:W-:Y:S01]  /*6a20*/  LOP3.LUT R12, R12, R9, RZ, 0xc0, !PT ;  /* 0x000000090c0c7212 */ /* 0x000fe200078ec0ff */
[----:B------:R-:W-:Y:S02]  /*6a30*/  IMAD.MOV R8, RZ, RZ, -R7 ;  /* 0x000000ffff087224 */ /* 0x000fe400078e0a07 */
[----:B------:R-:W-:Y:S02]  /*6a40*/  IMAD R6, R24, R7, R6 ;  /* 0x0000000718067224 */ /* 0x000fe400078e0206 */
[----:B------:R-:W-:-:S02]  /*6a50*/  IMAD.MOV.U32 R9, RZ, RZ, 0x1 ;  /* 0x00000001ff097424 */ /* 0x000fc400078e00ff */
[----:B------:R-:W-:Y:S02]  /*6a60*/  @P0 IMAD R23, R22, R20, R3 ;  /* 0x0000001416170224 */ /* 0x000fe400078e0203 */
[----:B0-----:R-:W-:Y:S02]  /*6a70*/  IMAD R3, R8, R28, R19 ;  /* 0x0000001c08037224 */ /* 0x001fe400078e0213 */
[----:B------:R-:W-:Y:S02]  /*6a80*/  IMAD R13, R6, R29, R23 ;  /* 0x0000001d060d7224 */ /* 0x000fe400078e0217 */
[----:B------:R-:W-:Y:S02]  /*6a90*/  IMAD R6, R3, R21, R12 ;  /* 0x0000001503067224 */ /* 0x000fe400078e020c */
[----:B------:R-:W-:-:S03]  /*6aa0*/  IMAD.MOV.U32 R8, RZ, RZ, R14 ;  /* 0x000000ffff087224 */ /* 0x000fc600078e000e */
[----:B------:R-:W-:Y:S02]  /*6ab0*/  SEL R20, R6, R13, !P0 ;  /* 0x0000000d06147207 */ /* 0x000fe40004000000 */
[----:B------:R-:W-:-:S07]  /*6ac0*/  SEL R13, R13, R6, !P0 ;  /* 0x000000060d0d7207 */ /* 0x000fce0004000000 */
.L_x_159:
[----:B------:R-:W-:-:S08]  /*6ad0*/  NOP ;  /* 0x0000000000007918 */ /* 0x000fd00000000000 */
[----:B------:R-:W0:-:S00]  /*6ae0*/  USETMAXREG.DEALLOC.CTAPOOL 0x28 ;  /* 0x00000028000079c8 */ /* 0x000e0000080e0500 */
[----:B0-----:R-:W-:-:S13]  /*6af0*/  ISETP.NE.AND P0, PT, R0, RZ, PT ;  /* 0x000000ff0000720c */ /* 0x001fda0003f05270 */
[----:B------:R-:W-:Y:S05]  /*6b00*/  @P0 EXIT ;  /* 0x000000000000094d */ /* 0x000fea0003800000 */
[----:B------:R-:W-:Y:S01]  /*6b10*/  LOP3.LUT P0, RZ, R9, 0xff, RZ, 0xc0, !PT ;  /* 0x000000ff09ff7812 */ /* 0x000fe2000780c0ff */
[----:B------:R-:W-:Y:S02]  /*6b20*/  IMAD.MOV.U32 R0, RZ, RZ, 0x1 ;  /* 0x00000001ff007424 */ /* 0x000fe400078e00ff */
[----:B------:R-:W-:-:S10]  /*6b30*/  IMAD.MOV.U32 R3, RZ, RZ, RZ ;  /* 0x000000ffff037224 */ /* 0x000fd400078e00ff */
[----:B------:R-:W-:Y:S05]  /*6b40*/  @!P0 BRA `(.L_x_162) ;  /* 0x0000000c00148947 */ /* 0x000fea0003800000 */
[----:B------:R-:W0:Y:S01]  /*6b50*/  LDC R0, c[0x0][0x28c] ;  /* 0x0000a300ff007b82 */ /* 0x000e220000000800 */
[----:B------:R-:W-:Y:S01]  /*6b60*/  LOP3.LUT P0, RZ, R4, 0x1f, RZ, 0xc0, !PT ;  /* 0x0000001f04ff7812 */ /* 0x000fe2000780c0ff */
[----:B------:R-:W-:Y:S01]  /*6b70*/  ULDC UR5, c[0x0][0x658] ;  /* 0x0001960000057ab9 */ /* 0x000fe20000000800 */
[----:B------:R-:W-:Y:S01]  /*6b80*/  UMOV UR6, 0xffffffff ;  /* 0xffffffff00067882 */ /* 0x000fe20000000000 */
[----:B------:R-:W-:Y:S01]  /*6b90*/  BSSY B0, `(.L_x_162) ;  /* 0x00000c0000007945 */ /* 0x000fe20003800000 */
[----:B------:R-:W-:Y:S01]  /*6ba0*/  USHF.L.U32 UR6, UR6, UR5, URZ ;  /* 0x0000000506067299 */ /* 0x000fe2000800063f */
[C---:B------:R-:W-:Y:S01]  /*6bb0*/  ISETP.NE.AND P2, PT, R5.reuse, RZ, PT ;  /* 0x000000ff0500720c */ /* 0x040fe20003f45270 */
[----:B------:R-:W-:Y:S01]  /*6bc0*/  IMAD.MOV.U32 R11, RZ, RZ, 0x1 ;  /* 0x00000001ff0b7424 */ /* 0x000fe200078e00ff */
[----:B------:R-:W-:Y:S01]  /*6bd0*/  ISETP.NE.OR P0, PT, R5, RZ, !P0 ;  /* 0x000000ff0500720c */ /* 0x000fe20004705670 */
[----:B------:R-:W-:Y:S01]  /*6be0*/  ULDC UR4, c[0x0][0x600] ;  /* 0x0001800000047ab9 */ /* 0x000fe20000000800 */
[----:B------:R-:W-:Y:S01]  /*6bf0*/  LOP3.LUT R19, R18, 0x2, RZ, 0xfc, !PT ;  /* 0x0000000212137812 */ /* 0x000fe200078efcff */
[----:B------:R-:W-:Y:S01]  /*6c00*/  UMOV UR7, 0x1 ;  /* 0x0000000100077882 */ /* 0x000fe20000000000 */
[----:B------:R-:W-:-:S02]  /*6c10*/  UIADD3 UR15, UR4, -0x1, URZ ;  /* 0xffffffff040f7890 */ /* 0x000fc4000fffe03f */
[----:B------:R-:W-:Y:S02]  /*6c20*/  USHF.L.U32 UR17, UR7, UR5, URZ ;  /* 0x0000000507117299 */ /* 0x000fe4000800063f */
[----:B------:R-:W-:Y:S01]  /*6c30*/  ULOP3.LUT UR16, URZ, UR6, URZ, 0x33, !UPT ;  /* 0x000000063f107292 */ /* 0x000fe2000f8e333f */
[----:B------:R-:W-:Y:S01]  /*6c40*/  ULDC.64 UR20, c[0x0][0x198] ;  /* 0x0000660000147ab9 */ /* 0x000fe20000000a00 */
[----:B0-----:R-:W-:-:S05]  /*6c50*/  VIADD R0, R0, 0x3f ;  /* 0x0000003f00007836 */ /* 0x001fca0000000000 */
[----:B------:R-:W-:-:S04]  /*6c60*/  SHF.R.S32.HI R3, RZ, 0x1f, R0 ;  /* 0x0000001fff037819 */ /* 0x000fc80000011400 */
[----:B------:R-:W-:Y:S01]  /*6c70*/  LEA.HI R3, R3, R0, RZ, 0x6 ;  /* 0x0000000003037211 */ /* 0x000fe200078f30ff */
[----:B------:R-:W-:-:S03]  /*6c80*/  IMAD.MOV.U32 R0, RZ, RZ, 0x1 ;  /* 0x00000001ff007424 */ /* 0x000fc600078e00ff */
[----:B------:R-:W-:Y:S01]  /*6c90*/  SHF.R.S32.HI R12, RZ, 0x6, R3 ;  /* 0x00000006ff0c7819 */ /* 0x000fe20000011403 */
[----:B------:R-:W-:-:S04]  /*6ca0*/  IMAD.MOV.U32 R3, RZ, RZ, RZ ;  /* 0x000000ffff037224 */ /* 0x000fc800078e00ff */
[----:B------:R-:W-:-:S07]  /*6cb0*/  VIADD R10, R12, 0x1 ;  /* 0x000000010c0a7836 */ /* 0x000fce0000000000 */
.L_x_174:
[----:B------:R-:W-:-:S03]  /*6cc0*/  UMOV UR4, 0xffffffff ;  /* 0xffffffff00047882 */ /* 0x000fc60000000000 */
[----:B------:R-:W-:Y:S05]  /*6cd0*/  BRA.DIV UR4, `(.L_x_163) ;  /* 0x0000000e049c7947 */ /* 0x000fea000b800000 */
[----:B------:R-:W-:-:S13]  /*6ce0*/  ELECT P6, URZ, PT ;  /* 0x00000000003f782f */ /* 0x000fda00038c0000 */
.L_x_185:
[----:B------:R-:W0:Y:S01]  /*6cf0*/  LDC R4, c[0x0][0x28c] ;  /* 0x0000a300ff047b82 */ /* 0x000e220000000800 */
[----:B------:R-:W-:Y:S01]  /*6d00*/  BSSY B1, `(.L_x_164) ;  /* 0x0000035000017945 */ /* 0x000fe20003800000 */
[----:B0-----:R-:W-:-:S13]  /*6d10*/  ISETP.LT.OR P6, PT, R4, 0x1, !P6 ;  /* 0x000000010400780c */ /* 0x001fda00077c1670 */
[----:B------:R-:W-:Y:S05]  /*6d20*/  @P6 BRA `(.L_x_165) ;  /* 0x0000000000c86947 */ /* 0x000fea0003800000 */
[----:B------:R-:W-:Y:S02]  /*6d30*/  IMAD.SHL.U32 R20, R20, 0x80, RZ ;  /* 0x0000008014147824 */ /* 0x000fe400078e00ff */
[----:B------:R-:W-:Y:S02]  /*6d40*/  IMAD.SHL.U32 R13, R13, 0x80, RZ ;  /* 0x000000800d0d7824 */ /* 0x000fe400078e00ff */
[----:B------:R-:W-:Y:S02]  /*6d50*/  IMAD.MOV.U32 R21, RZ, RZ, RZ ;  /* 0x000000ffff157224 */ /* 0x000fe400078e00ff */
[----:B------:R-:W-:Y:S02]  /*6d60*/  IMAD.MOV.U32 R4, RZ, RZ, R10 ;  /* 0x000000ffff047224 */ /* 0x000fe400078e000a */
[----:B------:R-:W-:Y:S02]  /*6d70*/  IMAD.MOV.U32 R5, RZ, RZ, R0 ;  /* 0x000000ffff057224 */ /* 0x000fe400078e0000 */
[----:B------:R-:W-:-:S07]  /*6d80*/  IMAD.MOV.U32 R6, RZ, RZ, R3 ;  /* 0x000000ffff067224 */ /* 0x000fce00078e0003 */
.L_x_169:
[----:B------:R-:W0:Y:S01]  /*6d90*/  S2R R14, SR_CgaCtaId ;  /* 0x00000000000e7919 */ /* 0x000e220000008800 */
[----:B------:R-:W-:Y:S01]  /*6da0*/  MOV R7, 0x400 ;  /* 0x0000040000077802 */ /* 0x000fe20000000f00 */
[----:B------:R-:W1:Y:S03]  /*6db0*/  @!P2 LDC R9, c[0x0][0x500] ;  /* 0x00014000ff09ab82 */ /* 0x000e660000000800 */
[----:B0-----:R-:W-:Y:S02]  /*6dc0*/  LEA R15, R14, R7, 0x18 ;  /* 0x000000070e0f7211 */ /* 0x001fe400078ec0ff */
[----:B------:R-:W-:-:S03]  /*6dd0*/  SHF.L.U32 R7, R5, 0x1f, RZ ;  /* 0x0000001f05077819 */ /* 0x000fc600000006ff */
[----:B------:R-:W-:-:S04]  /*6de0*/  IMAD R14, R6, 0x8, R15 ;  /* 0x00000008060e7824 */ /* 0x000fc800078e020f */
[----:B------:R-:W0:Y:S02]  /*6df0*/  SYNCS.PHASECHK.TRANS64.TRYWAIT P1, [R14+URZ+0x20], R7 ;  /* 0x000020070e0075a7 */ /* 0x000e24000802017f */
[----:B01----:R-:W-:Y:S05]  /*6e00*/  @!P1 BRA `(.L_x_166) ;  /* 0x0000000c00709947 */ /* 0x003fea0003800000 */
.L_x_186:
[----:B0-----:R-:W-:Y:S01]  /*6e10*/  PRMT R7, R19, 0x9910, RZ ;  /* 0x0000991013077816 */ /* 0x001fe200000000ff */
[----:B------:R0:W-:Y:S03]  /*6e20*/  @!P2 SYNCS.ARRIVE.TRANS64 RZ, [R14+URZ], R9 ;  /* 0x000000090effa9a7 */ /* 0x0001e6000800003f */
[----:B------:R-:W-:-:S13]  /*6e30*/  ISETP.NE.AND P1, PT, R7, 0x2, PT ;  /* 0x000000020700780c */ /* 0x000fda0003f25270 */
[----:B0-----:R-:W-:Y:S05]  /*6e40*/  @P1 BRA `(.L_x_167) ;  /* 0x0000000000041947 */ /* 0x001fea0003800000 */
[----:B------:R-:W-:Y:S01]  /*6e50*/  BPT.TRAP 0x1 ;  /* 0x000000040000795c */ /* 0x000fe20000300000 */
.L_x_167:
[----:B------:R-:W-:Y:S05]  /*6e60*/  @P0 BRA `(.L_x_168) ;  /* 0x0000000000040947 */ /* 0x000fea0003800000 */
[----:B------:R-:W-:Y:S01]  /*6e70*/  BPT.TRAP 0x1 ;  /* 0x000000040000795c */ /* 0x000fe20000300000 */
.L_x_168:
[----:B------:R-:W-:Y:S01]  /*6e80*/  IMAD R15, R6, 0x4000, R15 ;  /* 0x00004000060f7824 */ /* 0x000fe200078e020f */
[----:B------:R-:W-:Y:S01]  /*6e90*/  R2UR UR9, R14 ;  /* 0x000000000e0972ca */ /* 0x000fe200000e0000 */
[----:B------:R-:W-:Y:S01]  /*6ea0*/  VIADD R4, R4, 0xffffffff ;  /* 0xffffffff04047836 */ /* 0x000fe20000000000 */
[----:B------:R-:W-:Y:S01]  /*6eb0*/  UIADD3 UR4, UP0, UR20, 0xf0, URZ ;  /* 0x000000f014047890 */ /* 0x000fe2000ff1e03f */
[----:B------:R-:W-:Y:S01]  /*6ec0*/  R2UR UR11, R13 ;  /* 0x000000000d0b72ca */ /* 0x000fe200000e0000 */
[----:B------:R-:W-:Y:S01]  /*6ed0*/  UIADD3 UR22, UP1, UR20, 0x1f0, URZ ;  /* 0x000001f014167890 */ /* 0x000fe2000ff3e03f */
[----:B------:R-:W-:Y:S01]  /*6ee0*/  R2UR UR8, R15 ;  /* 0x000000000f0872ca */ /* 0x000fe200000e0000 */
[----:B------:R-:W-:Y:S01]  /*6ef0*/  UIADD3.X UR5, URZ, UR21, URZ, UP0, !UPT ;  /* 0x000000153f057290 */ /* 0x000fe200087fe43f */
[C---:B------:R-:W-:Y:S01]  /*6f00*/  R2UR UR10, R21.reuse ;  /* 0x00000000150a72ca */ /* 0x040fe200000e0000 */
[----:B------:R-:W-:Y:S01]  /*6f10*/  VIADD R6, R6, 0x1 ;  /* 0x0000000106067836 */ /* 0x000fe20000000000 */
[----:B------:R-:W-:Y:S01]  /*6f20*/  R2UR UR12, R8 ;  /* 0x00000000080c72ca */ /* 0x000fe200000e0000 */
[----:B------:R-:W-:Y:S01]  /*6f30*/  UIADD3.X UR23, URZ, UR21, URZ, UP1, !UPT ;  /* 0x000000153f177290 */ /* 0x000fe20008ffe43f */
[----:B------:R-:W-:Y:S01]  /*6f40*/  R2UR UR18, R20 ;  /* 0x00000000141272ca */ /* 0x000fe200000e0000 */
[----:B------:R-:W-:Y:S01]  /*6f50*/  UMOV UR6, 0x0 ;  /* 0x0000000000067882 */ /* 0x000fe20000000000 */
[----:B------:R-:W-:Y:S01]  /*6f60*/  ISETP.GT.AND P3, PT, R4, 0x1, PT ;  /* 0x000000010400780c */ /* 0x000fe20003f64270 */
[----:B------:R-:W-:Y:S01]  /*6f70*/  UMOV UR7, 0x10000000 ;  /* 0x1000000000077882 */ /* 0x000fe20000000000 */
[----:B------:R-:W-:Y:S01]  /*6f80*/  ISETP.NE.AND P1, PT, R6, 0x4, PT ;  /* 0x000000040600780c */ /* 0x000fe20003f25270 */
[----:B------:R-:W-:-:S02]  /*6f90*/  VIADD R21, R21, 0x40 ;  /* 0x0000004015157836 */ /* 0x000fc40000000000 */
[----:B------:R-:W-:Y:S01]  /*6fa0*/  UIADD3 UR13, UR8, 0x100, URZ ;  /* 0x00000100080d7890 */ /* 0x000fe2000fffe03f */
[----:B------:R-:W-:Y:S01]  /*6fb0*/  SEL R14, RZ, 0x1, P1 ;  /* 0x00000001ff0e7807 */ /* 0x000fe20000800000 */
[----:B------:R-:W-:Y:S01]  /*6fc0*/  UIADD3 UR14, UR8, 0x10100, URZ ;  /* 0x00010100080e7890 */ /* 0x000fe2000fffe03f */
[----:B------:R-:W-:Y:S02]  /*6fd0*/  SEL R6, R6, RZ, P1 ;  /* 0x000000ff06067207 */ /* 0x000fe40000800000 */
[----:B------:R-:W-:Y:S02]  /*6fe0*/  LOP3.LUT R5, R5, R14, RZ, 0x3c, !PT ;  /* 0x0000000e05057212 */ /* 0x000fe400078e3cff */
[----:B------:R-:W-:Y:S02]  /*6ff0*/  UMOV UR8, UR13 ;  /* 0x0000000d00087c82 */ /* 0x000fe40008000000 */
[----:B------:R0:W-:Y:S02]  /*7000*/  UTMALDG.3D [UR8], [UR4], desc[UR6] ;  /* 0x00000608040075b4 */ /* 0x0001e40008011000 */
[----:B0-----:R-:W-:Y:S01]  /*7010*/  UMOV UR8, UR14 ;  /* 0x0000000e00087c82 */ /* 0x001fe20008000000 */
[----:B------:R-:W-:-:S02]  /*7020*/  UMOV UR11, UR18 ;  /* 0x00000012000b7c82 */ /* 0x000fc40008000000 */
[----:B------:R0:W-:Y:S02]  /*7030*/  UTMALDG.3D [UR8], [UR22], desc[UR6] ;  /* 0x00000608160075b4 */ /* 0x0001e40008011000 */
[----:B0-----:R-:W-:Y:S05]  /*7040*/  @P3 BRA `(.L_x_169) ;  /* 0xfffffffc00503947 */ /* 0x001fea000383ffff */
.L_x_165:
[----:B------:R-:W-:Y:S05]  /*7050*/  BSYNC B1 ;  /* 0x0000000000017941 */ /* 0x000fea0003800000 */
.L_x_164:
[----:B------:R-:W-:Y:S01]  /*7060*/  LOP3.LUT P3, RZ, R11, 0xff, RZ, 0xc0, !PT ;  /* 0x000000ff0bff7812 */ /* 0x000fe2000786c0ff */
[----:B------:R-:W-:Y:S01]  /*7070*/  IMAD.IADD R3, R12, 0x1, R3 ;  /* 0x000000010c037824 */ /* 0x000fe200078e0203 */
[----:B------:R-:W-:Y:S01]  /*7080*/  IADD3 R16, P4, R16, UR36, RZ ;  /* 0x0000002410107c10 */ /* 0x000fe2000ff9e0ff */
[----:B------:R-:W-:Y:S01]  /*7090*/  ULDC.64 UR4, c[0x0][0x650] ;  /* 0x0001940000047ab9 */ /* 0x000fe20000000a00 */
[----:B------:R-:W-:Y:S01]  /*70a0*/  BSSY B1, `(.L_x_170) ;  /* 0x000006c000017945 */ /* 0x000fe20003800000 */
[----:B------:R-:W-:Y:S01]  /*70b0*/  IMAD.MOV.U32 R13, RZ, RZ, -0x1 ;  /* 0xffffffffff0d7424 */ /* 0x000fe200078e00ff */
[----:B------:R-:W-:Y:S01]  /*70c0*/  ISETP.GT.U32.AND P1, PT, R3, 0x3, PT ;  /* 0x000000030300780c */ /* 0x000fe20003f24070 */
[----:B------:R-:W-:Y:S01]  /*70d0*/  IMAD.MOV.U32 R20, RZ, RZ, -0x1 ;  /* 0xffffffffff147424 */ /* 0x000fe200078e00ff */
[----:B------:R-:W-:Y:S01]  /*70e0*/  SHF.R.U32.HI R4, RZ, 0x2, R3 ;  /* 0x00000002ff047819 */ /* 0x000fe20000011603 */
[----:B------:R-:W-:Y:S01]  /*70f0*/  IMAD.MOV.U32 R8, RZ, RZ, -0x1 ;  /* 0xffffffffff087424 */ /* 0x000fe200078e00ff */
[----:B------:R-:W-:-:S02]  /*7100*/  ISETP.LT.U32.AND P1, PT, R12, 0x4, P1 ;  /* 0x000000040c00780c */ /* 0x000fc40000f21070 */
[----:B------:R-:W-:Y:S01]  /*7110*/  IADD3.X R17, R17, UR42, RZ, P4, !PT ;  /* 0x0000002a11117c10 */ /* 0x000fe2000a7fe4ff */
[----:B------:R-:W0:Y:S01]  /*7120*/  @P3 S2R R6, SR_CgaCtaId ;  /* 0x0000000000063919 */ /* 0x000e220000008800 */
[----:B------:R-:W-:Y:S02]  /*7130*/  @P3 MOV R5, 0x400 ;  /* 0x0000040000053802 */ /* 0x000fe40000000f00 */
[----:B------:R-:W-:Y:S02]  /*7140*/  ISETP.GE.U32.AND P4, PT, R16, UR4, PT ;  /* 0x0000000410007c0c */ /* 0x000fe4000bf86070 */
[----:B------:R-:W-:Y:S02]  /*7150*/  LOP3.LUT R4, R4, 0x1, RZ, 0xc0, !PT ;  /* 0x0000000104047812 */ /* 0x000fe400078ec0ff */
[----:B------:R-:W-:Y:S02]  /*7160*/  LOP3.LUT R3, R3, 0x3, RZ, 0xc0, !PT ;  /* 0x0000000303037812 */ /* 0x000fe400078ec0ff */
[----:B------:R-:W-:-:S02]  /*7170*/  PRMT R11, RZ, 0x7610, R11 ;  /* 0x00007610ff0b7816 */ /* 0x000fc4000000000b */
[----:B0-----:R-:W-:-:S04]  /*7180*/  @P3 LEA R5, R6, R5, 0x18 ;  /* 0x0000000506053211 */ /* 0x001fc800078ec0ff */
[----:B------:R0:W-:Y:S01]  /*7190*/  @P3 SYNCS.ARRIVE.TRANS64.A1T0 RZ, [R5+URZ+0x58], RZ ;  /* 0x000058ff05ff39a7 */ /* 0x0001e2000810003f */
[----:B------:R-:W-:-:S04]  /*71a0*/  ISETP.NE.U32.AND P3, PT, R4, 0x1, PT ;  /* 0x000000010400780c */ /* 0x000fc80003f65070 */
[----:B------:R-:W-:Y:S02]  /*71b0*/  ISETP.GT.U32.AND P3, PT, R12, 0x3, !P3 ;  /* 0x000000030c00780c */ /* 0x000fe40005f64070 */
[----:B0-----:R-:W-:Y:S02]  /*71c0*/  SEL R5, RZ, 0x1, !P1 ;  /* 0x00000001ff057807 */ /* 0x001fe40004800000 */
[----:B------:R-:W-:Y:S02]  /*71d0*/  ISETP.GE.U32.AND.EX P1, PT, R17, UR5, PT, P4 ;  /* 0x0000000511007c0c */ /* 0x000fe4000bf26140 */
[----:B------:R-:W-:-:S04]  /*71e0*/  SEL R4, RZ, 0x1, !P3 ;  /* 0x00000001ff047807 */ /* 0x000fc80005800000 */
[----:B------:R-:W-:Y:S02]  /*71f0*/  LOP3.LUT R0, R4, R0, R5, 0x96, !PT ;  /* 0x0000000004007212 */ /* 0x000fe400078e9605 */
[----:B------:R-:W-:-:S05]  /*7200*/  PRMT R4, RZ, 0x7610, R4 ;  /* 0x00007610ff047816 */ /* 0x000fca0000000004 */
[----:B------:R-:W-:Y:S05]  /*7210*/  @P1 BRA `(.L_x_171) ;  /* 0x0000000400501947 */ /* 0x000fea0003800000 */
[----:B------:R-:W-:Y:S01]  /*7220*/  ULDC.64 UR4, c[0x0][0x628] ;  /* 0x00018a0000047ab9 */ /* 0x000fe20000000a00 */
[----:B------:R-:W0:Y:S01]  /*7230*/  S2R R14, SR_CTAID.X ;  /* 0x00000000000e7919 */ /* 0x000e220000002500 */
[----:B------:R-:W-:Y:S01]  /*7240*/  ISETP.NE.U32.AND P1, PT, RZ, UR4, PT ;  /* 0x00000004ff007c0c */ /* 0x000fe2000bf25070 */
[----:B------:R-:W-:Y:S01]  /*7250*/  ULDC UR7, c[0x0][0x630] ;  /* 0x00018c0000077ab9 */ /* 0x000fe20000000800 */
[----:B------:R-:W-:Y:S01]  /*7260*/  IMAD.MOV.U32 R4, RZ, RZ, R16 ;  /* 0x000000ffff047224 */ /* 0x000fe200078e0010 */
[----:B------:R-:W1:Y:S01]  /*7270*/  S2R R13, SR_CTAID.Y ;  /* 0x00000000000d7919 */ /* 0x000e620000002600 */
[----:B------:R-:W-:Y:S01]  /*7280*/  ISETP.NE.AND.EX P1, PT, RZ, UR5, PT, P1 ;  /* 0x00000005ff007c0c */ /* 0x000fe2000bf25310 */
[----:B------:R-:W-:-:S12]  /*7290*/  IMAD.MOV.U32 R5, RZ, RZ, R17 ;  /* 0x000000ffff057224 */ /* 0x000fd800078e0011 */
[----:B------:R-:W-:Y:S05]  /*72a0*/  @!P1 BRA `(.L_x_172) ;  /* 0x0000000000289947 */ /* 0x000fea0003800000 */
[----:B------:R-:W-:Y:S02]  /*72b0*/  ULDC UR6, c[0x0][0x634] ;  /* 0x00018d0000067ab9 */ /* 0x000fe40000000800 */
[----:B------:R-:W-:-:S05]  /*72c0*/  IADD3 R9, P1, R16, UR6, RZ ;  /* 0x0000000610097c10 */ /* 0x000fca000ff3e0ff */
[----:B------:R-:W-:-:S04]  /*72d0*/  IMAD.X R15, RZ, RZ, R17, P1 ;  /* 0x000000ffff0f7224 */ /* 0x000fc800008e0611 */
[----:B------:R-:W-:-:S04]  /*72e0*/  IMAD.WIDE.U32 R6, R15, UR4, RZ ;  /* 0x000000040f067c25 */ /* 0x000fc8000f8e00ff */
[----:B------:R-:W-:-:S04]  /*72f0*/  IMAD.WIDE.U32 R6, P1, R9, UR5, R6 ;  /* 0x0000000509067c25 */ /* 0x000fc8000f820006 */
[----:B------:R-:W-:-:S04]  /*7300*/  IMAD.WIDE.U32 R8, R9, UR4, RZ ;  /* 0x0000000409087c25 */ /* 0x000fc8000f8e00ff */
[----:B------:R-:W-:Y:S01]  /*7310*/  IMAD.X R5, RZ, RZ, RZ, P1 ;  /* 0x000000ffff057224 */ /* 0x000fe200008e06ff */
[----:B------:R-:W-:Y:S01]  /*7320*/  IADD3 RZ, P1, R9, R6, RZ ;  /* 0x0000000609ff7210 */ /* 0x000fe20007f3e0ff */
[----:B------:R-:W-:-:S04]  /*7330*/  IMAD.MOV.U32 R4, RZ, RZ, R7 ;  /* 0x000000ffff047224 */ /* 0x000fc800078e0007 */
[----:B------:R-:W-:-:S08]  /*7340*/  IMAD.WIDE.U32.X R4, R15, UR5, R4, P1 ;  /* 0x000000050f047c25 */ /* 0x000fd000088e0404 */
.L_x_172:
[--C-:B------:R-:W-:Y:S01]  /*7350*/  SHF.R.U64 R8, R4, UR7, R5.reuse ;  /* 0x0000000704087c19 */ /* 0x100fe20008001205 */
[----:B------:R-:W-:Y:S01]  /*7360*/  ULDC.64 UR4, c[0x0][0x620] ;  /* 0x0001880000047ab9 */ /* 0x000fe20000000a00 */
[----:B------:R-:W-:Y:S01]  /*7370*/  SHF.R.U32.HI R4, RZ, UR7, R5 ;  /* 0x00000007ff047c19 */ /* 0x000fe20008011605 */
[----:B------:R-:W2:Y:S01]  /*7380*/  LDC R25, c[0x0][0x144] ;  /* 0x00005100ff197b82 */ /* 0x000ea20000000800 */
[----:B------:R-:W-:Y:S01]  /*7390*/  IADD3 R7, P1, RZ, -R8, RZ ;  /* 0x80000008ff077210 */ /* 0x000fe20007f3e0ff */
[----:B------:R-:W-:Y:S01]  /*73a0*/  ULDC.64 UR8, c[0x0][0x640] ;  /* 0x0001900000087ab9 */ /* 0x000fe20000000a00 */
[----:B0-----:R-:W-:Y:S01]  /*73b0*/  I2FP.F32.U32 R9, R14 ;  /* 0x0000000e00097245 */ /* 0x001fe20000201000 */
[----:B------:R-:W-:Y:S02]  /*73c0*/  ULDC UR6, c[0x0][0x608] ;  /* 0x0001820000067ab9 */ /* 0x000fe40000000800 */
[----:B------:R-:W-:Y:S01]  /*73d0*/  IMAD.X R4, RZ, RZ, ~R4, P1 ;  /* 0x000000ffff047224 */ /* 0x000fe200008e0e04 */
[----:B------:R-:W-:Y:S01]  /*73e0*/  ISETP.NE.U32.AND P1, PT, RZ, UR8, PT ;  /* 0x00000008ff007c0c */ /* 0x000fe2000bf25070 */
[----:B------:R-:W0:Y:S02]  /*73f0*/  LDC R20, c[0x0][0x148] ;  /* 0x00005200ff147b82 */ /* 0x000e240000000800 */
[----:B------:R-:W-:Y:S01]  /*7400*/  IMAD R6, R4, UR4, RZ ;  /* 0x0000000404067c24 */ /* 0x000fe2000f8e02ff */
[----:B------:R-:W-:Y:S01]  /*7410*/  ISETP.NE.AND.EX P1, PT, RZ, UR9, PT, P1 ;  /* 0x00000009ff007c0c */ /* 0x000fe2000bf25310 */
[----:B------:R-:W-:Y:S01]  /*7420*/  IMAD.WIDE.U32 R4, R7, UR4, R16 ;  /* 0x0000000407047c25 */ /* 0x000fe2000f8e0010 */
[----:B------:R-:W-:-:S03]  /*7430*/  ULDC UR4, c[0x0][0x150] ;  /* 0x0000540000047ab9 */ /* 0x000fc60000000800 */
[----:B------:R-:W-:Y:S02]  /*7440*/  IMAD R7, R7, UR5, R6 ;  /* 0x0000000507077c24 */ /* 0x000fe4000f8e0206 */
[----:B------:R-:W-:Y:S01]  /*7450*/  FMUL R6, R9, UR4 ;  /* 0x0000000409067c20 */ /* 0x000fe20008400000 */
[----:B------:R-:W-:Y:S01]  /*7460*/  ULDC UR4, c[0x0][0x618] ;  /* 0x0001860000047ab9 */ /* 0x000fe20000000800 */
[----:B------:R-:W-:Y:S01]  /*7470*/  ULDC UR5, c[0x0][0x154] ;  /* 0x0000550000057ab9 */ /* 0x000fe20000000800 */
[----:B------:R-:W-:-:S03]  /*7480*/  IMAD.IADD R5, R5, 0x1, R7 ;  /* 0x0000000105057824 */ /* 0x000fc600078e0207 */
[----:B------:R-:W3:Y:S02]  /*7490*/  F2I.U32.TRUNC.NTZ R6, R6 ;  /* 0x0000000600067305 */ /* 0x000ee4000020f000 */
[----:B------:R-:W-:Y:S02]  /*74a0*/  SHF.R.U64 R9, R4, UR4, R5 ;  /* 0x0000000404097c19 */ /* 0x000fe40008001205 */
[----:B-1----:R-:W-:-:S05]  /*74b0*/  I2FP.F32.U32 R4, R13 ;  /* 0x0000000d00047245 */ /* 0x002fca0000201000 */
[----:B------:R-:W-:Y:S01]  /*74c0*/  FMUL R22, R4, UR5 ;  /* 0x0000000504167c20 */ /* 0x000fe20008400000 */
[----:B------:R-:W-:Y:S01]  /*74d0*/  SHF.R.U32.HI R4, RZ, UR4, R5 ;  /* 0x00000004ff047c19 */ /* 0x000fe20008011605 */
[----:B------:R-:W-:-:S03]  /*74e0*/  ULDC UR4, c[0x0][0x658] ;  /* 0x0001960000047ab9 */ /* 0x000fc60000000800 */
[--C-:B------:R-:W-:Y:S01]  /*74f0*/  SHF.R.U64 R21, R9, UR6, R4.reuse ;  /* 0x0000000609157c19 */ /* 0x100fe20008001204 */
[----:B------:R-:W1:Y:S01]  /*7500*/  F2I.U32.TRUNC.NTZ R22, R22 ;  /* 0x0000001600167305 */ /* 0x000e62000020f000 */
[----:B------:R-:W-:Y:S01]  /*7510*/  SHF.R.U32.HI R4, RZ, UR6, R4 ;  /* 0x00000006ff047c19 */ /* 0x000fe20008011604 */
[----:B---3--:R-:W-:-:S03]  /*7520*/  IMAD.MOV R6, RZ, RZ, -R6 ;  /* 0x000000ffff067224 */ /* 0x008fc600078e0a06 */
[----:B------:R-:W-:Y:S01]  /*7530*/  SHF.R.U64 R15, R21, UR4, R4 ;  /* 0x00000004150f7c19 */ /* 0x000fe20008001204 */
[----:B--2---:R-:W-:Y:S01]  /*7540*/  IMAD R14, R25, R6, R14 ;  /* 0x00000006190e7224 */ /* 0x004fe200078e020e */
[----:B------:R-:W-:-:S03]  /*7550*/  SHF.R.U32.HI R23, RZ, UR4, R4 ;  /* 0x00000004ff177c19 */ /* 0x000fc60008011604 */
[----:B------:R-:W-:Y:S02]  /*7560*/  IMAD.MOV.U32 R4, RZ, RZ, R15 ;  /* 0x000000ffff047224 */ /* 0x000fe400078e000f */
[----:B------:R-:W-:Y:S01]  /*7570*/  IMAD.MOV.U32 R5, RZ, RZ, R23 ;  /* 0x000000ffff057224 */ /* 0x000fe200078e0017 */
[----:B-1----:R-:W-:Y:S06]  /*7580*/  @!P1 BRA `(.L_x_173) ;  /* 0x0000000000289947 */ /* 0x002fec0003800000 */
[----:B------:R-:W-:Y:S02]  /*7590*/  ULDC UR4, c[0x0][0x64c] ;  /* 0x0001930000047ab9 */ /* 0x000fe40000000800 */
[----:B------:R-:W-:-:S05]  /*75a0*/  IADD3 R5, P1, R15, UR4, RZ ;  /* 0x000000040f057c10 */ /* 0x000fca000ff3e0ff */
[----:B------:R-:W-:-:S04]  /*75b0*/  IMAD.X R23, RZ, RZ, R23, P1 ;  /* 0x000000ffff177224 */ /* 0x000fc800008e0617 */
[----:B------:R-:W-:-:S04]  /*75c0*/  IMAD.WIDE.U32 R6, R23, UR8, RZ ;  /* 0x0000000817067c25 */ /* 0x000fc8000f8e00ff */
[----:B------:R-:W-:-:S04]  /*75d0*/  IMAD.WIDE.U32 R6, P1, R5, UR9, R6 ;  /* 0x0000000905067c25 */ /* 0x000fc8000f820006 */
[----:B------:R-:W-:-:S04]  /*75e0*/  IMAD.WIDE.U32 R4, R5, UR8, RZ ;  /* 0x0000000805047c25 */ /* 0x000fc8000f8e00ff */
[----:B------:R-:W-:Y:S01]  /*75f0*/  IMAD.MOV.U32 R4, RZ, RZ, R7 ;  /* 0x000000ffff047224 */ /* 0x000fe200078e0007 */
[----:B------:R-:W-:Y:S01]  /*7600*/  IADD3 RZ, P3, R5, R6, RZ ;  /* 0x0000000605ff7210 */ /* 0x000fe20007f7e0ff */
[----:B------:R-:W-:-:S04]  /*7610*/  IMAD.X R5, RZ, RZ, RZ, P1 ;  /* 0x000000ffff057224 */ /* 0x000fc800008e06ff */
[----:B------:R-:W-:-:S08]  /*7620*/  IMAD.WIDE.U32.X R4, R23, UR9, R4, P3 ;  /* 0x0000000917047c25 */ /* 0x000fd000098e0404 */
.L_x_173:
[----:B------:R-:W-:Y:S01]  /*7630*/  ISETP.NE.AND P1, PT, R2, 0x1, PT ;  /* 0x000000010200780c */ /* 0x000fe20003f25270 */
[----:B------:R-:W-:Y:S01]  /*7640*/  ULDC UR4, c[0x0][0x648] ;  /* 0x0001920000047ab9 */ /* 0x000fe20000000800 */
[----:B------:R-:W-:Y:S01]  /*7650*/  LOP3.LUT R21, R21, UR16, RZ, 0xc0, !PT ;  /* 0x0000001015157c12 */ /* 0x000fe2000f8ec0ff */
[----:B------:R-:W-:Y:S01]  /*7660*/  IMAD.MOV R22, RZ, RZ, -R22 ;  /* 0x000000ffff167224 */ /* 0x000fe200078e0a16 */
[----:B------:R-:W-:Y:S01]  /*7670*/  SHF.R.U64 R4, R4, UR4, R5 ;  /* 0x0000000404047c19 */ /* 0x000fe20008001205 */
[----:B------:R-:W-:Y:S01]  /*7680*/  ULDC UR4, c[0x0][0x638] ;  /* 0x00018e0000047ab9 */ /* 0x000fe20000000800 */
[----:B------:R-:W-:Y:S01]  /*7690*/  ULDC UR5, c[0x0][0x610] ;  /* 0x0001840000057ab9 */ /* 0x000fe20000000800 */
[----:B------:R-:W-:Y:S02]  /*76a0*/  IMAD.MOV.U32 R5, RZ, RZ, 0x1 ;  /* 0x00000001ff057424 */ /* 0x000fe400078e00ff */
[----:B------:R-:W-:Y:S02]  /*76b0*/  IMAD.MOV R6, RZ, RZ, -R4 ;  /* 0x000000ffff067224 */ /* 0x000fe400078e0a04 */
[----:B------:R-:W-:Y:S01]  /*76c0*/  IMAD R21, R4, UR17, R21 ;  /* 0x0000001104157c24 */ /* 0x000fe2000f8e0215 */
[----:B------:R-:W-:Y:S01]  /*76d0*/  LOP3.LUT R4, R9, UR15, RZ, 0xc0, !PT ;  /* 0x0000000f09047c12 */ /* 0x000fe2000f8ec0ff */
[----:B0-----:R-:W-:-:S02]  /*76e0*/  @P1 IMAD R14, R20, R22, R13 ;  /* 0x00000016140e1224 */ /* 0x001fc400078e020d */
[----:B------:R-:W-:Y:S01]  /*76f0*/  IMAD R15, R6, UR4, R15 ;  /* 0x00000004060f7c24 */ /* 0x000fe2000f8e020f */
[----:B------:R-:W-:Y:S01]  /*7700*/  ULDC UR4, c[0x0][0x600] ;  /* 0x0001800000047ab9 */ /* 0x000fe20000000800 */
[----:B------:R-:W-:Y:S02]  /*7710*/  IMAD R14, R21, UR5, R14 ;  /* 0x00000005150e7c24 */ /* 0x000fe4000f8e020e */
[--C-:B------:R-:W-:Y:S01]  /*7720*/  IMAD R15, R15, UR4, R4.reuse ;  /* 0x000000040f0f7c24 */ /* 0x100fe2000f8e0204 */
[----:B------:R-:W-:-:S04]  /*7730*/  PRMT R4, R5, 0x7610, R4 ;  /* 0x0000761005047816 */ /* 0x000fc80000000004 */
[----:B------:R-:W-:Y:S02]  /*7740*/  SEL R20, R15, R14, !P1 ;  /* 0x0000000e0f147207 */ /* 0x000fe40004800000 */
[----:B------:R-:W-:-:S07]  /*7750*/  SEL R13, R14, R15, !P1 ;  /* 0x0000000f0e0d7207 */ /* 0x000fce0004800000 */
.L_x_171:
[----:B------:R-:W-:Y:S05]  /*7760*/  BSYNC B1 ;  /* 0x0000000000017941 */ /* 0x000fea0003800000 */
.L_x_170:
[----:B------:R-:W-:-:S13]  /*7770*/  LOP3.LUT P1, RZ, R4, 0xff, RZ, 0xc0, !PT ;  /* 0x000000ff04ff7812 */ /* 0x000fda000782c0ff */
[----:B------:R-:W-:Y:S05]  /*7780*/  @P1 BRA `(.L_x_174) ;  /* 0xfffffff4004c1947 */ /* 0x000fea000383ffff */
[----:B------:R-:W-:Y:S05]  /*7790*/  BSYNC B0 ;  /* 0x0000000000007941 */ /* 0x000fea0003800000 */
.L_x_162:
[----:B------:R-:W-:-:S03]  /*77a0*/  UMOV UR4, 0xffffffff ;  /* 0xffffffff00047882 */ /* 0x000fc60000000000 */
[----:B------:R-:W-:Y:S05]  /*77b0*/  BRA.DIV UR4, `(.L_x_175) ;  /* 0x0000000604187947 */ /* 0x000fea000b800000 */
[----:B------:R-:W-:-:S13]  /*77c0*/  ELECT P6, URZ, PT ;  /* 0x00000000003f782f */ /* 0x000fda00038c0000 */
.L_x_189:
[----:B------:R-:W-:Y:S04]  /*77d0*/  BSSY B0, `(.L_x_176) ;  /* 0x000002b000007945 */ /* 0x000fe80003800000 */
[----:B------:R-:W-:Y:S05]  /*77e0*/  @!P6 BRA `(.L_x_177) ;  /* 0x0000000000a4e947 */ /* 0x000fea0003800000 */
[----:B------:R-:W-:-:S04]  /*77f0*/  LOP3.LUT R18, R18, 0x2, RZ, 0xfc, !PT ;  /* 0x0000000212127812 */ /* 0x000fc800078efcff */
[----:B------:R-:W-:-:S13]  /*7800*/  ISETP.NE.AND P0, PT, R18, 0x3, PT ;  /* 0x000000031200780c */ /* 0x000fda0003f05270 */
[----:B------:R-:W-:Y:S05]  /*7810*/  @!P0 BRA `(.L_x_178) ;  /* 0x0000000000048947 */ /* 0x000fea0003800000 */
[----:B------:R-:W-:Y:S01]  /*7820*/  BPT.TRAP 0x1 ;  /* 0x000000040000795c */ /* 0x000fe20000300000 */
.L_x_178:
[----:B------:R-:W0:Y:S01]  /*7830*/  S2R R5, SR_CgaCtaId ;  /* 0x0000000000057919 */ /* 0x000e220000008800 */
[----:B------:R-:W-:Y:S02]  /*7840*/  MOV R2, 0x400 ;  /* 0x0000040000027802 */ /* 0x000fe40000000f00 */
[----:B------:R-:W-:Y:S02]  /*7850*/  SHF.L.U32 R4, R0, 0x1f, RZ ;  /* 0x0000001f00047819 */ /* 0x000fe400000006ff */
[----:B0-----:R-:W-:-:S05]  /*7860*/  LEA R2, R5, R2, 0x18 ;  /* 0x0000000205027211 */ /* 0x001fca00078ec0ff */
[----:B------:R-:W-:-:S04]  /*7870*/  VIADD R2, R2, 0x20 ;  /* 0x0000002002027836 */ /* 0x000fc80000000000 */
[C---:B------:R-:W-:Y:S02]  /*7880*/  IMAD R7, R3.reuse, 0x8, R2 ;  /* 0x0000000803077824 */ /* 0x040fe400078e0202 */
[----:B------:R-:W-:Y:S02]  /*7890*/  VIADD R3, R3, 0x1 ;  /* 0x0000000103037836 */ /* 0x000fe40000000000 */
[----:B------:R-:W0:Y:S03]  /*78a0*/  SYNCS.PHASECHK.TRANS64.TRYWAIT P0, [R7+URZ], R4 ;  /* 0x00000004070075a7 */ /* 0x000e26000800017f */
[----:B------:R-:W-:-:S04]  /*78b0*/  ISETP.NE.AND P1, PT, R3, 0x4, PT ;  /* 0x000000040300780c */ /* 0x000fc80003f25270 */
[----:B------:R-:W-:Y:S02]  /*78c0*/  SEL R5, RZ, 0x1, P1 ;  /* 0x00000001ff057807 */ /* 0x000fe40000800000 */
[----:B------:R-:W-:Y:S02]  /*78d0*/  SEL R3, R3, RZ, P1 ;  /* 0x000000ff03037207 */ /* 0x000fe40000800000 */
[----:B------:R-:W-:-:S03]  /*78e0*/  LOP3.LUT R6, R0, R5, RZ, 0x3c, !PT ;  /* 0x0000000500067212 */ /* 0x000fc600078e3cff */
[----:B------:R-:W-:Y:S01]  /*78f0*/  IMAD R8, R3, 0x8, R2 ;  /* 0x0000000803087824 */ /* 0x000fe200078e0202 */
[----:B------:R-:W-:Y:S01]  /*7900*/  SHF.L.U32 R5, R6, 0x1f, RZ ;  /* 0x0000001f06057819 */ /* 0x000fe200000006ff */
[----:B0-----:R-:W-:Y:S06]  /*7910*/  @!P0 BRA `(.L_x_179) ;  /* 0x0000000000e08947 */ /* 0x001fec0003800000 */
.L_x_190:
[----:B------:R-:W1:Y:S01]  /*7920*/  SYNCS.PHASECHK.TRANS64.TRYWAIT P0, [R8+URZ], R5 ;  /* 0x00000005080075a7 */ /* 0x000e62000800017f */
[----:B------:R-:W-:-:S05]  /*7930*/  VIADD R0, R3, 0x1 ;  /* 0x0000000103007836 */ /* 0x000fca0000000000 */
[----:B------:R-:W-:-:S04]  /*7940*/  ISETP.NE.AND P1, PT, R0, 0x4, PT ;  /* 0x000000040000780c */ /* 0x000fc80003f25270 */
[----:B------:R-:W-:Y:S02]  /*7950*/  SEL R3, RZ, 0x1, P1 ;  /* 0x00000001ff037807 */ /* 0x000fe40000800000 */
[----:B0-----:R-:W-:Y:S02]  /*7960*/  SEL R7, R0, RZ, P1 ;  /* 0x000000ff00077207 */ /* 0x001fe40000800000 */
[----:B------:R-:W-:-:S03]  /*7970*/  LOP3.LUT R9, R6, R3, RZ, 0x3c, !PT ;  /* 0x0000000306097212 */ /* 0x000fc600078e3cff */
[----:B------:R-:W-:Y:S01]  /*7980*/  IMAD R11, R7, 0x8, R2 ;  /* 0x00000008070b7824 */ /* 0x000fe200078e0202 */
[----:B------:R-:W-:Y:S01]  /*7990*/  SHF.L.U32 R6, R9, 0x1f, RZ ;  /* 0x0000001f09067819 */ /* 0x000fe200000006ff */
[----:B-1----:R-:W-:Y:S06]  /*79a0*/  @!P0 BRA `(.L_x_180) ;  /* 0x0000000000d08947 */ /* 0x002fec0003800000 */
.L_x_191:
[----:B------:R-:W1:Y:S01]  /*79b0*/  SYNCS.PHASECHK.TRANS64.TRYWAIT P0, [R11+URZ], R6 ;  /* 0x000000060b0075a7 */ /* 0x000e62000800017f */
[----:B------:R-:W-:-:S05]  /*79c0*/  VIADD R0, R7, 0x1 ;  /* 0x0000000107007836 */ /* 0x000fca0000000000 */
[----:B------:R-:W-:-:S04]  /*79d0*/  ISETP.NE.AND P1, PT, R0, 0x4, PT ;  /* 0x000000040000780c */ /* 0x000fc80003f25270 */
[----:B------:R-:W-:Y:S02]  /*79e0*/  SEL R4, RZ, 0x1, P1 ;  /* 0x00000001ff047807 */ /* 0x000fe40000800000 */
[----:B------:R-:W-:Y:S02]  /*79f0*/  SEL R3, R0, RZ, P1 ;  /* 0x000000ff00037207 */ /* 0x000fe40000800000 */
[----:B------:R-:W-:Y:S01]  /*7a00*/  LOP3.LUT R0, R9, R4, RZ, 0x3c, !PT ;  /* 0x0000000409007212 */ /* 0x000fe200078e3cff */
[----:B-1----:R-:W-:Y:S06]  /*7a10*/  @!P0 BRA `(.L_x_181) ;  /* 0x0000000000c88947 */ /* 0x002fec0003800000 */
.L_x_192:
[----:B------:R-:W-:Y:S01]  /*7a20*/  IMAD R3, R3, 0x8, R2 ;  /* 0x0000000803037824 */ /* 0x000fe200078e0202 */
[----:B------:R-:W-:-:S07]  /*7a30*/  SHF.L.U32 R0, R0, 0x1f, RZ ;  /* 0x0000001f00007819 */ /* 0x000fce00000006ff */
.L_x_182:
[----:B--2---:R2:W3:Y:S02]  /*7a40*/  SYNCS.PHASECHK.TRANS64.TRYWAIT P0, [R3+URZ], R0 ;  /* 0x00000000030075a7 */ /* 0x0044e4000800017f */
[----:B---3--:R-:W-:Y:S05]  /*7a50*/  @!P0 NANOSLEEP.SYNCS 0x989680 ;  /* 0x009896800000895d */ /* 0x008fea0003900000 */
[----:B------:R-:W3:Y:S02]  /*7a60*/  @!P0 SYNCS.PHASECHK.TRANS64 P0, [R3+URZ], R0 ;  /* 0x00000000030085a7 */ /* 0x000ee4000800007f */
[----:B---3--:R-:W-:Y:S05]  /*7a70*/  @!P0 BRA `(.L_x_182) ;  /* 0xfffffffc00f08947 */ /* 0x008fea000383ffff */
.L_x_177:
[----:B------:R-:W-:Y:S05]  /*7a80*/  BSYNC B0 ;  /* 0x0000000000007941 */ /* 0x000fea0003800000 */
.L_x_176:
[----:B------:R-:W-:Y:S05]  /*7a90*/  EXIT ;  /* 0x000000000000794d */ /* 0x000fea0003800000 */
.L_x_17:
[----:B-1----:R1:W2:Y:S02]  /*7aa0*/  SYNCS.PHASECHK.TRANS64.TRYWAIT P1, [R3+URZ], R0 ;  /* 0x00000000030075a7 */ /* 0x0022a4000802017f */
[----:B--2---:R-:W-:Y:S05]  /*7ab0*/  @!P1 NANOSLEEP.SYNCS 0x989680 ;  /* 0x009896800000995d */ /* 0x004fea0003900000 */
[----:B------:R-:W2:Y:S02]  /*7ac0*/  @!P1 SYNCS.PHASECHK.TRANS64 P1, [R3+URZ], R0 ;  /* 0x00000000030095a7 */ /* 0x000ea4000802007f */
[----:B--2---:R-:W-:Y:S05]  /*7ad0*/  @!P1 BRA `(.L_x_17) ;  /* 0xfffffffc00f09947 */ /* 0x004fea000383ffff */
[----:B------:R-:W-:Y:S05]  /*7ae0*/  BRA `(.L_x_16) ;  /* 0xffffff9800707947 */ /* 0x000fea000383ffff */
.L_x_22:
[----:B-1----:R-:W-:-:S04]  /*7af0*/  IMAD.U32 R4, RZ, RZ, UR7 ;  /* 0x00000007ff047e24 */ /* 0x002fc8000f8e00ff */
[----:B------:R1:W2:Y:S03]  /*7b00*/  SYNCS.PHASECHK.TRANS64.TRYWAIT P1, [R4+URZ], R3 ;  /* 0x00000003040075a7 */ /* 0x0002a6000802017f */
[----:B--2---:R-:W-:Y:S05]  /*7b10*/  @!P1 NANOSLEEP.SYNCS 0x989680 ;  /* 0x009896800000995d */ /* 0x004fea0003900000 */
[----:B------:R-:W2:Y:S02]  /*7b20*/  @!P1 SYNCS.PHASECHK.TRANS64 P1, [R4+URZ], R3 ;  /* 0x00000003040095a7 */ /* 0x000ea4000802007f */
[----:B--2---:R-:W-:Y:S05]  /*7b30*/  @!P1 BRA `(.L_x_22) ;  /* 0xfffffffc00ec9947 */ /* 0x004fea000383ffff */
[----:B------:R-:W-:Y:S05]  /*7b40*/  BRA `(.L_x_21) ;  /* 0xffffff9c003c7947 */ /* 0x000fea000383ffff */
.L_x_163:
[----:B------:R-:W-:Y:S01]  /*7b50*/  BSSY B1, `(.L_x_183) ;  /* 0x0000006000017945 */ /* 0x000fe20003800000 */
[----:B------:R-:W-:-:S07]  /*7b60*/  IMAD.MOV.U32 R15, RZ, RZ, -0x1 ;  /* 0xffffffffff0f7424 */ /* 0x000fce00078e00ff */
[----:B------:R-:W-:Y:S05]  /*7b70*/  WARPSYNC.COLLECTIVE R15, `(.L_x_184) ;  /* 0x000000000f0c7348 */ /* 0x000fea0003c00000 */
[----:B------:R-:W-:Y:S02]  /*7b80*/  ELECT P6, UR62, PT ;  /* 0x00000000003e782f */ /* 0x000fe400038c0000 */
[----:B------:R-:W-:Y:S01]  /*7b90*/  MOV R14, UR62 ;  /* 0x0000003e000e7c02 */ /* 0x000fe20008000f00 */
[----:B------:R-:W-:Y:S10]  /*7ba0*/  ENDCOLLECTIVE ;  /* 0x000000000000791b */ /* 0x000ff40003800000 */
.L_x_184:
[----:B------:R-:W-:Y:S05]  /*7bb0*/  BSYNC B1 ;  /* 0x0000000000017941 */ /* 0x000fea0003800000 */
.L_x_183:
[----:B------:R-:W-:Y:S05]  /*7bc0*/  BRA `(.L_x_185) ;  /* 0xfffffff000487947 */ /* 0x000fea000383ffff */
.L_x_166:
[----:B0-----:R0:W1:Y:S02]  /*7bd0*/  SYNCS.PHASECHK.TRANS64.TRYWAIT P1, [R14+URZ+0x20], R7 ;  /* 0x000020070e0075a7 */ /* 0x001064000802017f */
[----:B-1----:R-:W-:Y:S05]  /*7be0*/  @!P1 NANOSLEEP.SYNCS 0x989680 ;  /* 0x009896800000995d */ /* 0x002fea0003900000 */
[----:B------:R-:W1:Y:S02]  /*7bf0*/  @!P1 SYNCS.PHASECHK.TRANS64 P1, [R14+URZ+0x20], R7 ;  /* 0x000020070e0095a7 */ /* 0x000e64000802007f */
[----:B-1----:R-:W-:Y:S05]  /*7c00*/  @!P1 BRA `(.L_x_166) ;  /* 0xfffffffc00f09947 */ /* 0x002fea000383ffff */
[----:B------:R-:W-:Y:S05]  /*7c10*/  BRA `(.L_x_186) ;  /* 0xfffffff0007c7947 */ /* 0x000fea000383ffff */
.L_x_175:
[----:B------:R-:W-:Y:S01]  /*7c20*/  BSSY B0, `(.L_x_187) ;  /* 0x0000006000007945 */ /* 0x000fe20003800000 */
[----:B------:R-:W-:-:S07]  /*7c30*/  IMAD.MOV.U32 R15, RZ, RZ, -0x1 ;  /* 0xffffffffff0f7424 */ /* 0x000fce00078e00ff */
[----:B------:R-:W-:Y:S05]  /*7c40*/  WARPSYNC.COLLECTIVE R15, `(.L_x_188) ;  /* 0x000000000f0c7348 */ /* 0x000fea0003c00000 */
[----:B------:R-:W-:Y:S02]  /*7c50*/  ELECT P6, UR62, PT ;  /* 0x00000000003e782f */ /* 0x000fe400038c0000 */
[----:B------:R-:W-:Y:S01]  /*7c60*/  MOV R14, UR62 ;  /* 0x0000003e000e7c02 */ /* 0x000fe20008000f00 */
[----:B------:R-:W-:Y:S10]  /*7c70*/  ENDCOLLECTIVE ;  /* 0x000000000000791b */ /* 0x000ff40003800000 */
.L_x_188:
[----:B------:R-:W-:Y:S05]  /*7c80*/  BSYNC B0 ;  /* 0x0000000000007941 */ /* 0x000fea0003800000 */
.L_x_187:
[----:B------:R-:W-:Y:S05]  /*7c90*/  BRA `(.L_x_189) ;  /* 0xfffffff800cc7947 */ /* 0x000fea000383ffff */
.L_x_179:
[----:B0-----:R0:W1:Y:S02]  /*7ca0*/  SYNCS.PHASECHK.TRANS64.TRYWAIT P0, [R7+URZ], R4 ;  /* 0x00000004070075a7 */ /* 0x001064000800017f */
[----:B-1----:R-:W-:Y:S05]  /*7cb0*/  @!P0 NANOSLEEP.SYNCS 0x989680 ;  /* 0x009896800000895d */ /* 0x002fea0003900000 */
[----:B------:R-:W1:Y:S02]  /*7cc0*/  @!P0 SYNCS.PHASECHK.TRANS64 P0, [R7+URZ], R4 ;  /* 0x00000004070085a7 */ /* 0x000e64000800007f */
[----:B-1----:R-:W-:Y:S05]  /*7cd0*/  @!P0 BRA `(.L_x_179) ;  /* 0xfffffffc00f08947 */ /* 0x002fea000383ffff */
[----:B------:R-:W-:Y:S05]  /*7ce0*/  BRA `(.L_x_190) ;  /* 0xfffffffc000c7947 */ /* 0x000fea000383ffff */
.L_x_180:
[----:B0-----:R0:W1:Y:S02]  /*7cf0*/  SYNCS.PHASECHK.TRANS64.TRYWAIT P0, [R8+URZ], R5 ;  /* 0x00000005080075a7 */ /* 0x001064000800017f */
[----:B-1----:R-:W-:Y:S05]  /*7d00*/  @!P0 NANOSLEEP.SYNCS 0x989680 ;  /* 0x009896800000895d */ /* 0x002fea0003900000 */
[----:B------:R-:W1:Y:S02]  /*7d10*/  @!P0 SYNCS.PHASECHK.TRANS64 P0, [R8+URZ], R5 ;  /* 0x00000005080085a7 */ /* 0x000e64000800007f */
[----:B-1----:R-:W-:Y:S05]  /*7d20*/  @!P0 BRA `(.L_x_180) ;  /* 0xfffffffc00f08947 */ /* 0x002fea000383ffff */
[----:B------:R-:W-:Y:S05]  /*7d30*/  BRA `(.L_x_191) ;  /* 0xfffffffc001c7947 */ /* 0x000fea000383ffff */
.L_x_181:
[----:B-1----:R1:W2:Y:S02]  /*7d40*/  SYNCS.PHASECHK.TRANS64.TRYWAIT P0, [R11+URZ], R6 ;  /* 0x000000060b0075a7 */ /* 0x0022a4000800017f */
[----:B--2---:R-:W-:Y:S05]  /*7d50*/  @!P0 NANOSLEEP.SYNCS 0x989680 ;  /* 0x009896800000895d */ /* 0x004fea0003900000 */
[----:B------:R-:W2:Y:S02]  /*7d60*/  @!P0 SYNCS.PHASECHK.TRANS64 P0, [R11+URZ], R6 ;  /* 0x000000060b0085a7 */ /* 0x000ea4000800007f */
[----:B--2---:R-:W-:Y:S05]  /*7d70*/  @!P0 BRA `(.L_x_181) ;  /* 0xfffffffc00f08947 */ /* 0x004fea000383ffff */
[----:B------:R-:W-:Y:S05]  /*7d80*/  BRA `(.L_x_192) ;  /* 0xfffffffc00247947 */ /* 0x000fea000383ffff */
.L_x_193:
[----:B------:R-:W-:-:S00]  /*7d90*/  BRA `(.L_x_193) ;  /* 0xfffffffc00fc7947 */ /* 0x000fc0000383ffff */
[----:B------:R-:W-:-:S00]  /*7da0*/  NOP ;  /* 0x0000000000007918 */ /* 0x000fc00000000000 */
        /* <DEDUP_REMOVED lines=13> */
.L_x_194:


//--------------------- .nv.global.init           --------------------------
	.section	.nv.global.init,"aw",@progbits
.nv.global.init:
	.type		$str$22,@object
	.size		$str$22,($str$23 - $str$22)
$str$22:
        /*0000*/ 	.byte	0x6b, 0x5f, 0x74, 0x69, 0x6c, 0x65, 0x5f, 0x63, 0x6f, 0x75, 0x6e, 0x74, 0x20, 0x3e, 0x3d, 0x20
        /*0010*/ 	.byte	0x31, 0x00
	.type		$str$23,@object
	.size		$str$23,(__unnamed_1 - $str$23)
$str$23:
        /*0012*/ 	.byte	0x2f, 0x74, 0x6d, 0x70, 0x2f, 0x63, 0x75, 0x74, 0x6c, 0x61, 0x73, 0x73, 0x5f, 0x73, 0x77, 0x65
        /*0022*/ 	.byte	0x65, 0x70, 0x5f, 0x73, 0x72, 0x63, 0x2f, 0x69, 0x6e, 0x63, 0x6c, 0x75, 0x64, 0x65, 0x2f, 0x63
        /*0032*/ 	.byte	0x75, 0x74, 0x6c, 0x61, 0x73, 0x73, 0x2f, 0x67, 0x65, 0x6d, 0x6d, 0x2f, 0x63, 0x6f, 0x6c, 0x6c
        /*0042*/ 	.byte	0x65, 0x63, 0x74, 0x69, 0x76, 0x65, 0x2f, 0x73, 0x6d, 0x39, 0x30, 0x5f, 0x6d, 0x6d, 0x61, 0x5f
        /*0052*/ 	.byte	0x74, 0x6d, 0x61, 0x5f, 0x67, 0x6d, 0x6d, 0x61, 0x5f, 0x73, 0x73, 0x5f, 0x77, 0x61, 0x72, 0x70
        /*0062*/ 	.byte	0x73, 0x70, 0x65, 0x63, 0x69, 0x61, 0x6c, 0x69, 0x7a, 0x65, 0x64, 0x2e, 0x68, 0x70, 0x70, 0x00
	.type		__unnamed_1,@object
	.size		__unnamed_1,(.L_0 - __unnamed_1)
__unnamed_1:
        /*0072*/ 	.byte	0x76, 0x6f, 0x69, 0x64, 0x20, 0x63, 0x75, 0x74, 0x6c, 0x61, 0x73, 0x73, 0x3a, 0x3a, 0x67, 0x65
        /* <DEDUP_REMOVED lines=179> */
        /*0bb2*/ 	.byte	0x3a, 0x69, 0x64, 0x65, 0x6e, 0x74, 0x69, 0x74, 0x79, 0x5d, 0x00
.L_0:


//--------------------- .nv.shared._ZN7cutlass13device_kernelINS_4gemm6kernel13GemmUniversalIN4cute5tupleIJiiiiEEENS1_10collective13CollectiveMmaINS1_34MainloopSm90TmaGmmaWarpSpecializedILi4ENS5_IJNS4_1CILi1EEESB_SB_EEENS1_35KernelTmaWarpSpecializedCooperativeEEENS5_IJNSA_ILi128EEESF_NSA_ILi64EEEEEENS_6half_tENS5_IJlSB_lEEESI_SJ_NS4_8TiledMMAINS4_8MMA_AtomIJNS4_4SM904GMMA26MMA_64x128x16_F32F16F16_SSILNSN_5MajorE0ELSP_0ELNSN_7ScaleInE1ELSQ_1EEEEEENS4_6LayoutINS5_IJNSA_ILi2EEESB_SB_EEENS5_IJSB_NSA_ILi0EEESW_EEEEENS5_IJNS4_10UnderscoreESZ_SZ_EEEEENS4_13SM90_TMA_LOADENS4_14ComposedLayoutINS4_7SwizzleILi3ELi4ELi3EEENS4_18smem_ptr_flag_bitsILi16EEENST_INS5_IJNSA_ILi8EEESG_EEENS5_IJSG_SB_EEEEEEEvNS4_8identityES12_S1C_vS1D_EENS_8epilogue10collective6detail29Sm90TmaWarpSpecializedAdapterINS1G_15DefaultEpilogueISI_SJ_SJ_NS1F_6thread17LinearCombinationISI_Li1EffLNS1K_9ScaleType4KindE0ELNS_15FloatRoundStyleE2ESI_EENS1_15EpilogueDefaultEEEEEvvEEEEvNT_6ParamsE --------------------------
	.section	.nv.shared._ZN7cutlass13device_kernelINS_4gemm6kernel13GemmUniversalIN4cute5tupleIJiiiiEEENS1_10collective13CollectiveMmaINS1_34MainloopSm90TmaGmmaWarpSpecializedILi4ENS5_IJNS4_1CILi1EEESB_SB_EEENS1_35KernelTmaWarpSpecializedCooperativeEEENS5_IJNSA_ILi128EEESF_NSA_ILi64EEEEEENS_6half_tENS5_IJlSB_lEEESI_SJ_NS4_8TiledMMAINS4_8MMA_AtomIJNS4_4SM904GMMA26MMA_64x128x16_F32F16F16_SSILNSN_5MajorE0ELSP_0ELNSN_7ScaleInE1ELSQ_1EEEEEENS4_6LayoutINS5_IJNSA_ILi2EEESB_SB_EEENS5_IJSB_NSA_ILi0EEESW_EEEEENS5_IJNS4_10UnderscoreESZ_SZ_EEEEENS4_13SM90_TMA_LOADENS4_14ComposedLayoutINS4_7SwizzleILi3ELi4ELi3EEENS4_18smem_ptr_flag_bitsILi16EEENST_INS5_IJNSA_ILi8EEESG_EEENS5_IJSG_SB_EEEEEEEvNS4_8identityES12_S1C_vS1D_EENS_8epilogue10collective6detail29Sm90TmaWarpSpecializedAdapterINS1G_15DefaultEpilogueISI_SJ_SJ_NS1F_6thread17LinearCombinationISI_Li1EffLNS1K_9ScaleType4KindE0ELNS_15FloatRoundStyleE2ESI_EENS1_15EpilogueDefaultEEEEEvvEEEEvNT_6ParamsE,"aw",@nobits
	.sectionflags	@""
	.align	16
	.zero		1024


//--------------------- .nv.shared.reserved.0     --------------------------
	.section	.nv.shared.reserved.0,"aw",@nobits
	.weak		__nv_reservedSMEM_offset_0_alias
	.size		__nv_reservedSMEM_offset_0_alias, 0, 0
	.other		__nv_reservedSMEM_offset_0_alias,@"STO_CUDA_RESERVED_SHARED STV_DEFAULT"
__nv_reservedSMEM_offset_0_alias:
	.zero		0


//--------------------- .nv.global                --------------------------
	.section	.nv.global,"aw",@nobits
.nv.global:
	.type		_ZN40_INTERNAL_8ebb81c8_4_k_cu_6c349032_293554cute1_E,@object
	.size		_ZN40_INTERNAL_8ebb81c8_4_k_cu_6c349032_293554cute1_E,(_ZN40_INTERNAL_8ebb81c8_4_k_cu_6c349032_293554cuda3std3__45__cpo6cbeginE - _ZN40_INTERNAL_8ebb81c8_4_k_cu_6c349032_293554cute1_E)
_ZN40_INTERNAL_8ebb81c8_4_k_cu_6c349032_293554cute1_E:
	.zero		1
	.type		_ZN40_INTERNAL_8ebb81c8_4_k_cu_6c349032_293554cuda3std3__45__cpo6cbeginE,@object
	.size		_ZN40_INTERNAL_8ebb81c8_4_k_cu_6c349032_293554cuda3std3__45__cpo6cbeginE,(_ZN40_INTERNAL_8ebb81c8_4_k_cu_6c349032_293554cuda3std3__48in_placeE - _ZN40_INTERNAL_8ebb81c8_4_k_cu_6c349032_293554cuda3std3__45__cpo6cbeginE)
_ZN40_INTERNAL_8ebb81c8_4_k_cu_6c349032_293554cuda3std3__45__cpo6cbeginE:
	.zero		1
	.type		_ZN40_INTERNAL_8ebb81c8_4_k_cu_6c349032_293554cuda3std3__48in_placeE,@object
	.size		_ZN40_INTERNAL_8ebb81c8_4_k_cu_6c349032_293554cuda3std3__48in_placeE,(_ZN40_INTERNAL_8ebb81c8_4_k_cu_6c349032_293554cuda3std6ranges3__45__cpo9iter_moveE - _ZN40_INTERNAL_8ebb81c8_4_k_cu_6c349032_293554cuda3std3__48in_placeE)
_ZN40_INTERNAL_8ebb81c8_4_k_cu_6c349032_293554cuda3std3__48in_placeE:
	.zero		1
	.type		_ZN40_INTERNAL_8ebb81c8_4_k_cu_6c349032_293554cuda3std6ranges3__45__cpo9iter_moveE,@object
	.size		_ZN40_INTERNAL_8ebb81c8_4_k_cu_6c349032_293554cuda3std6ranges3__45__cpo9iter_moveE,(_ZN40_INTERNAL_8ebb81c8_4_k_cu_6c349032_293554cuda3std3__45__cpo5beginE - _ZN40_INTERNAL_8ebb81c8_4_k_cu_6c349032_293554cuda3std6ranges3__45__cpo9iter_moveE)
_ZN40_INTERNAL_8ebb81c8_4_k_cu_6c349032_293554cuda3std6ranges3__45__cpo9iter_moveE:
	.zero		1
	.type		_ZN40_INTERNAL_8ebb81c8_4_k_cu_6c349032_293554cuda3std3__45__cpo5beginE,@object
	.size		_ZN40_INTERNAL_8ebb81c8_4_k_cu_6c349032_293554cuda3std3__45__cpo5beginE,(_ZN40_INTERNAL_8ebb81c8_4_k_cu_6c349032_293554cuda3std3__442_GLOBAL__N__8ebb81c8_4_k_cu_6c349032_293556ignoreE - _ZN40_INTERNAL_8ebb81c8_4_k_cu_6c349032_293554cuda3std3__45__cpo5beginE)
_ZN40_INTERNAL_8ebb81c8_4_k_cu_6c349032_293554cuda3std3__45__cpo5beginE:
	.zero		1
	.type		_ZN40_INTERNAL_8ebb81c8_4_k_cu_6c349032_293554cuda3std3__442_GLOBAL__N__8ebb81c8_4_k_cu_6c349032_293556ignoreE,@object
	.size		_ZN40_INTERNAL_8ebb81c8_4_k_cu_6c349032_293554cuda3std3__442_GLOBAL__N__8ebb81c8_4_k_cu_6c349032_293556ignoreE,(_ZN40_INTERNAL_8ebb81c8_4_k_cu_6c349032_293554cute7productE - _ZN40_INTERNAL_8ebb81c8_4_k_cu_6c349032_293554cuda3std3__442_GLOBAL__N__8ebb81c8_4_k_cu_6c349032_293556ignoreE)
_ZN40_INTERNAL_8ebb81c8_4_k_cu_6c349032_293554cuda3std3__442_GLOBAL__N__8ebb81c8_4_k_cu_6c349032_293556ignoreE:
	.zero		1
	.type		_ZN40_INTERNAL_8ebb81c8_4_k_cu_6c349032_293554cute7productE,@object
	.size		_ZN40_INTERNAL_8ebb81c8_4_k_cu_6c349032_293554cute7productE,(_ZN40_INTERNAL_8ebb81c8_4_k_cu_6c349032_293554cuda3std3__45__cpo3endE - _ZN40_INTERNAL_8ebb81c8_4_k_cu_6c349032_293554cute7productE)
_ZN40_INTERNAL_8ebb81c8_4_k_cu_6c349032_293554cute7productE:
	.zero		1
	.type		_ZN40_INTERNAL_8ebb81c8_4_k_cu_6c349032_293554cuda3std3__45__cpo3endE,@object
	.size		_ZN40_INTERNAL_8ebb81c8_4_k_cu_6c349032_293554cuda3std3__45__cpo3endE,(_ZN40_INTERNAL_8ebb81c8_4_k_cu_6c349032_293554cuda3std3__419piecewise_constructE - _ZN40_INTERNAL_8ebb81c8_4_k_cu_6c349032_293554cuda3std3__45__cpo3endE)
_ZN40_INTERNAL_8ebb81c8_4_k_cu_6c349032_293554cuda3std3__45__cpo3endE:
	.zero		1
	.type		_ZN40_INTERNAL_8ebb81c8_4_k_cu_6c349032_293554cuda3std3__419piecewise_constructE,@object
	.size		_ZN40_INTERNAL_8ebb81c8_4_k_cu_6c349032_293554cuda3std3__419piecewise_constructE,(_ZN40_INTERNAL_8ebb81c8_4_k_cu_6c349032_293554cuda3std3__45__cpo4cendE - _ZN40_INTERNAL_8ebb81c8_4_k_cu_6c349032_293554cuda3std3__419piecewise_constructE)
_ZN40_INTERNAL_8ebb81c8_4_k_cu_6c349032_293554cuda3std3__419piecewise_constructE:
	.zero		1
	.type		_ZN40_INTERNAL_8ebb81c8_4_k_cu_6c349032_293554cuda3std3__45__cpo4cendE,@object
	.size		_ZN40_INTERNAL_8ebb81c8_4_k_cu_6c349032_293554cuda3std3__45__cpo4cendE,(_ZN40_INTERNAL_8ebb81c8_4_k_cu_6c349032_293554cuda3std6ranges3__45__cpo4swapE - _ZN40_INTERNAL_8ebb81c8_4_k_cu_6c349032_293554cuda3std3__45__cpo4cendE)
_ZN40_INTERNAL_8ebb81c8_4_k_cu_6c349032_293554cuda3std3__45__cpo4cendE:
	.zero		1
	.type		_ZN40_INTERNAL_8ebb81c8_4_k_cu_6c349032_293554cuda3std6ranges3__45__cpo4swapE,@object
	.size		_ZN40_INTERNAL_8ebb81c8_4_k_cu_6c349032_293554cuda3std6ranges3__45__cpo4swapE,(.L_8 - _ZN40_INTERNAL_8ebb81c8_4_k_cu_6c349032_293554cuda3std6ranges3__45__cpo4swapE)
_ZN40_INTERNAL_8ebb81c8_4_k_cu_6c349032_293554cuda3std6ranges3__45__cpo4swapE:
	.zero		1
.L_8:


//--------------------- .nv.constant0._ZN7cutlass13device_kernelINS_4gemm6kernel13GemmUniversalIN4cute5tupleIJiiiiEEENS1_10collective13CollectiveMmaINS1_34MainloopSm90TmaGmmaWarpSpecializedILi4ENS5_IJNS4_1CILi1EEESB_SB_EEENS1_35KernelTmaWarpSpecializedCooperativeEEENS5_IJNSA_ILi128EEESF_NSA_ILi64EEEEEENS_6half_tENS5_IJlSB_lEEESI_SJ_NS4_8TiledMMAINS4_8MMA_AtomIJNS4_4SM904GMMA26MMA_64x128x16_F32F16F16_SSILNSN_5MajorE0ELSP_0ELNSN_7ScaleInE1ELSQ_1EEEEEENS4_6LayoutINS5_IJNSA_ILi2EEESB_SB_EEENS5_IJSB_NSA_ILi0EEESW_EEEEENS5_IJNS4_10UnderscoreESZ_SZ_EEEEENS4_13SM90_TMA_LOADENS4_14ComposedLayoutINS4_7SwizzleILi3ELi4ELi3EEENS4_18smem_ptr_flag_bitsILi16EEENST_INS5_IJNSA_ILi8EEESG_EEENS5_IJSG_SB_EEEEEEEvNS4_8identityES12_S1C_vS1D_EENS_8epilogue10collective6detail29Sm90TmaWarpSpecializedAdapterINS1G_15DefaultEpilogueISI_SJ_SJ_NS1F_6thread17LinearCombinationISI_Li1EffLNS1K_9ScaleType4KindE0ELNS_15FloatRoundStyleE2ESI_EENS1_15EpilogueDefaultEEEEEvvEEEEvNT_6ParamsE --------------------------
	.section	.nv.constant0._ZN7cutlass13device_kernelINS_4gemm6kernel13GemmUniversalIN4cute5tupleIJiiiiEEENS1_10collective13CollectiveMmaINS1_34MainloopSm90TmaGmmaWarpSpecializedILi4ENS5_IJNS4_1CILi1EEESB_SB_EEENS1_35KernelTmaWarpSpecializedCooperativeEEENS5_IJNSA_ILi128EEESF_NSA_ILi64EEEEEENS_6half_tENS5_IJlSB_lEEESI_SJ_NS4_8TiledMMAINS4_8MMA_AtomIJNS4_4SM904GMMA26MMA_64x128x16_F32F16F16_SSILNSN_5MajorE0ELSP_0ELNSN_7ScaleInE1ELSQ_1EEEEEENS4_6LayoutINS5_IJNSA_ILi2EEESB_SB_EEENS5_IJSB_NSA_ILi0EEESW_EEEEENS5_IJNS4_10UnderscoreESZ_SZ_EEEEENS4_13SM90_TMA_LOADENS4_14ComposedLayoutINS4_7SwizzleILi3ELi4ELi3EEENS4_18smem_ptr_flag_bitsILi16EEENST_INS5_IJNSA_ILi8EEESG_EEENS5_IJSG_SB_EEEEEEEvNS4_8identityES12_S1C_vS1D_EENS_8epilogue10collective6detail29Sm90TmaWarpSpecializedAdapterINS1G_15DefaultEpilogueISI_SJ_SJ_NS1F_6thread17LinearCombinationISI_Li1EffLNS1K_9ScaleType4KindE0ELNS_15FloatRoundStyleE2ESI_EENS1_15EpilogueDefaultEEEEEvvEEEEvNT_6ParamsE,"a",@progbits
	.sectionflags	@""
	.align	4
.nv.constant0._ZN7cutlass13device_kernelINS_4gemm6kernel13GemmUniversalIN4cute5tupleIJiiiiEEENS1_10collective13CollectiveMmaINS1_34MainloopSm90TmaGmmaWarpSpecializedILi4ENS5_IJNS4_1CILi1EEESB_SB_EEENS1_35KernelTmaWarpSpecializedCooperativeEEENS5_IJNSA_ILi128EEESF_NSA_ILi64EEEEEENS_6half_tENS5_IJlSB_lEEESI_SJ_NS4_8TiledMMAINS4_8MMA_AtomIJNS4_4SM904GMMA26MMA_64x128x16_F32F16F16_SSILNSN_5MajorE0ELSP_0ELNSN_7ScaleInE1ELSQ_1EEEEEENS4_6LayoutINS5_IJNSA_ILi2EEESB_SB_EEENS5_IJSB_NSA_ILi0EEESW_EEEEENS5_IJNS4_10UnderscoreESZ_SZ_EEEEENS4_13SM90_TMA_LOADENS4_14ComposedLayoutINS4_7SwizzleILi3ELi4ELi3EEENS4_18smem_ptr_flag_bitsILi16EEENST_INS5_IJNSA_ILi8EEESG_EEENS5_IJSG_SB_EEEEEEEvNS4_8identityES12_S1C_vS1D_EENS_8epilogue10collective6detail29Sm90TmaWarpSpecializedAdapterINS1G_15DefaultEpilogueISI_SJ_SJ_NS1F_6thread17LinearCombinationISI_Li1EffLNS1K_9ScaleType4KindE0ELNS_15FloatRoundStyleE2ESI_EENS1_15EpilogueDefaultEEEEEvvEEEEvNT_6ParamsE:
	.zero		1664


//--------------------- SYMBOLS --------------------------

	.type		.nv.reservedSmem.offset0,@object
	.size		.nv.reservedSmem.offset0,0x4
	.type		__assertfail,@function
